	.target	sm_90a

	.elftype	@"ET_EXEC"


//--------------------- .note.nv.tkinfo           --------------------------
	.section	.note.nv.tkinfo,"",@"SHT_NOTE"
	.sectionflags	@"SHF_NOTE_NV_TKINFO"
	.tkinfo
        /*0018*/ 	.word	0x00000002
        /*0030*/ 	.string	""
        /*0030*/ 	.string	"ptxas"
        /*0030*/ 	.string	"Cuda compilation tools, release 13.0, V13.0.88"
        /*0030*/ 	.string	"Build cuda_13.0.r13.0/compiler.36424714_0"
        /*0030*/ 	.string	"-arch sm_90a -m 64 "



//--------------------- .note.nv.cuinfo           --------------------------
	.section	.note.nv.cuinfo,"",@"SHT_NOTE"
	.sectionflags	@"SHF_NOTE_NV_CUINFO"
        /*0018*/ 	.short	0x0002
        /*001a*/ 	.short	0x005a
        /*001c*/ 	.short	0x0082
	.zero		2


//--------------------- .nv.info                  --------------------------
	.section	.nv.info,"",@"SHT_CUDA_INFO"
	.align	4


	//----- nvinfo : EIATTR_REGCOUNT
	.align		4
        /*0000*/ 	.byte	0x04, 0x2f
        /*0002*/ 	.short	(.L_15 - .L_14)
	.align		4
.L_14:
        /*0004*/ 	.word	index@(_ZN7cutlass13device_kernelINS_4gemm6kernel13GemmUniversalIN4cute5tupleIJiiiiEEENS1_10collective13CollectiveMmaINS1_34MainloopSm90TmaGmmaWarpSpecializedILi16ENS5_IJNS4_1CILi1EEESB_SB_EEENS1_32KernelTmaWarpSpecializedPingpongEEENS5_IJNSA_ILi64EEENSA_ILi48EEESF_EEENS_6half_tENS5_IJlSB_lEEESI_SJ_NS4_8TiledMMAINS4_8MMA_AtomIJNS4_4SM904GMMA25MMA_64x16x16_F32F16F16_SSILNSN_5MajorE0ELSP_0ELNSN_7ScaleInE1ELSQ_1EEEEEENS4_6LayoutISC_NS5_IJNSA_ILi0EEESU_SU_EEEEENS5_IJNS4_10UnderscoreESX_SX_EEEEENS4_13SM90_TMA_LOADENS4_14ComposedLayoutINS4_7SwizzleILi3ELi4ELi3EEENS4_18smem_ptr_flag_bitsILi16EEENST_INS5_IJNSA_ILi8EEESF_EEENS5_IJSF_SB_EEEEEEEvNS4_8identityES10_S1A_vS1B_EENS_8epilogue10collective6detail29Sm90TmaWarpSpecializedAdapterINS1E_15DefaultEpilogueISI_SJ_SJ_NS1D_6thread17LinearCombinationISI_Li1EffLNS1I_9ScaleType4KindE0ELNS_15FloatRoundStyleE2ESI_EENS1_15EpilogueDefaultEEEEEvvEEEEvNT_6ParamsE)
        /*0008*/ 	.word	0x000000a8


	//----- nvinfo : EIATTR_FRAME_SIZE
	.align		4
.L_15:
        /*000c*/ 	.byte	0x04, 0x11
        /*000e*/ 	.short	(.L_17 - .L_16)
	.align		4
.L_16:
        /*0010*/ 	.word	index@(_ZN7cutlass13device_kernelINS_4gemm6kernel13GemmUniversalIN4cute5tupleIJiiiiEEENS1_10collective13CollectiveMmaINS1_34MainloopSm90TmaGmmaWarpSpecializedILi16ENS5_IJNS4_1CILi1EEESB_SB_EEENS1_32KernelTmaWarpSpecializedPingpongEEENS5_IJNSA_ILi64EEENSA_ILi48EEESF_EEENS_6half_tENS5_IJlSB_lEEESI_SJ_NS4_8TiledMMAINS4_8MMA_AtomIJNS4_4SM904GMMA25MMA_64x16x16_F32F16F16_SSILNSN_5MajorE0ELSP_0ELNSN_7ScaleInE1ELSQ_1EEEEEENS4_6LayoutISC_NS5_IJNSA_ILi0EEESU_SU_EEEEENS5_IJNS4_10UnderscoreESX_SX_EEEEENS4_13SM90_TMA_LOADENS4_14ComposedLayoutINS4_7SwizzleILi3ELi4ELi3EEENS4_18smem_ptr_flag_bitsILi16EEENST_INS5_IJNSA_ILi8EEESF_EEENS5_IJSF_SB_EEEEEEEvNS4_8identityES10_S1A_vS1B_EENS_8epilogue10collective6detail29Sm90TmaWarpSpecializedAdapterINS1E_15DefaultEpilogueISI_SJ_SJ_NS1D_6thread17LinearCombinationISI_Li1EffLNS1I_9ScaleType4KindE0ELNS_15FloatRoundStyleE2ESI_EENS1_15EpilogueDefaultEEEEEvvEEEEvNT_6ParamsE)
        /*0014*/ 	.word	0x00000000


	//----- nvinfo : EIATTR_MIN_STACK_SIZE
	.align		4
.L_17:
        /*0018*/ 	.byte	0x04, 0x12
        /*001a*/ 	.short	(.L_19 - .L_18)
	.align		4
.L_18:
        /*001c*/ 	.word	index@(_ZN7cutlass13device_kernelINS_4gemm6kernel13GemmUniversalIN4cute5tupleIJiiiiEEENS1_10collective13CollectiveMmaINS1_34MainloopSm90TmaGmmaWarpSpecializedILi16ENS5_IJNS4_1CILi1EEESB_SB_EEENS1_32KernelTmaWarpSpecializedPingpongEEENS5_IJNSA_ILi64EEENSA_ILi48EEESF_EEENS_6half_tENS5_IJlSB_lEEESI_SJ_NS4_8TiledMMAINS4_8MMA_AtomIJNS4_4SM904GMMA25MMA_64x16x16_F32F16F16_SSILNSN_5MajorE0ELSP_0ELNSN_7ScaleInE1ELSQ_1EEEEEENS4_6LayoutISC_NS5_IJNSA_ILi0EEESU_SU_EEEEENS5_IJNS4_10UnderscoreESX_SX_EEEEENS4_13SM90_TMA_LOADENS4_14ComposedLayoutINS4_7SwizzleILi3ELi4ELi3EEENS4_18smem_ptr_flag_bitsILi16EEENST_INS5_IJNSA_ILi8EEESF_EEENS5_IJSF_SB_EEEEEEEvNS4_8identityES10_S1A_vS1B_EENS_8epilogue10collective6detail29Sm90TmaWarpSpecializedAdapterINS1E_15DefaultEpilogueISI_SJ_SJ_NS1D_6thread17LinearCombinationISI_Li1EffLNS1I_9ScaleType4KindE0ELNS_15FloatRoundStyleE2ESI_EENS1_15EpilogueDefaultEEEEEvvEEEEvNT_6ParamsE)
        /*0020*/ 	.word	0x00000000
.L_19:


//--------------------- .nv.compat                --------------------------
	.section	.nv.compat,"",@"SHT_CUDA_COMPAT_INFO"
	.align	4
        /*0000*/ 	.byte	0x02, 0x09, 0x01, 0x00, 0x02, 0x02, 0x04, 0x00, 0x02, 0x05, 0x05, 0x00, 0x03, 0x07, 0x01, 0x01
        /*0010*/ 	.byte	0x02, 0x03, 0x01, 0x00, 0x02, 0x06, 0x01, 0x00, 0x04, 0x0b, 0x08, 0x00, 0x00, 0x00, 0x00, 0x00
        /*0020*/ 	.byte	0x00, 0x00, 0x00, 0x00


//--------------------- .nv.info._ZN7cutlass13device_kernelINS_4gemm6kernel13GemmUniversalIN4cute5tupleIJiiiiEEENS1_10collective13CollectiveMmaINS1_34MainloopSm90TmaGmmaWarpSpecializedILi16ENS5_IJNS4_1CILi1EEESB_SB_EEENS1_32KernelTmaWarpSpecializedPingpongEEENS5_IJNSA_ILi64EEENSA_ILi48EEESF_EEENS_6half_tENS5_IJlSB_lEEESI_SJ_NS4_8TiledMMAINS4_8MMA_AtomIJNS4_4SM904GMMA25MMA_64x16x16_F32F16F16_SSILNSN_5MajorE0ELSP_0ELNSN_7ScaleInE1ELSQ_1EEEEEENS4_6LayoutISC_NS5_IJNSA_ILi0EEESU_SU_EEEEENS5_IJNS4_10UnderscoreESX_SX_EEEEENS4_13SM90_TMA_LOADENS4_14ComposedLayoutINS4_7SwizzleILi3ELi4ELi3EEENS4_18smem_ptr_flag_bitsILi16EEENST_INS5_IJNSA_ILi8EEESF_EEENS5_IJSF_SB_EEEEEEEvNS4_8identityES10_S1A_vS1B_EENS_8epilogue10collective6detail29Sm90TmaWarpSpecializedAdapterINS1E_15DefaultEpilogueISI_SJ_SJ_NS1D_6thread17LinearCombinationISI_Li1EffLNS1I_9ScaleType4KindE0ELNS_15FloatRoundStyleE2ESI_EENS1_15EpilogueDefaultEEEEEvvEEEEvNT_6ParamsE --------------------------
	.section	.nv.info._ZN7cutlass13device_kernelINS_4gemm6kernel13GemmUniversalIN4cute5tupleIJiiiiEEENS1_10collective13CollectiveMmaINS1_34MainloopSm90TmaGmmaWarpSpecializedILi16ENS5_IJNS4_1CILi1EEESB_SB_EEENS1_32KernelTmaWarpSpecializedPingpongEEENS5_IJNSA_ILi64EEENSA_ILi48EEESF_EEENS_6half_tENS5_IJlSB_lEEESI_SJ_NS4_8TiledMMAINS4_8MMA_AtomIJNS4_4SM904GMMA25MMA_64x16x16_F32F16F16_SSILNSN_5MajorE0ELSP_0ELNSN_7ScaleInE1ELSQ_1EEEEEENS4_6LayoutISC_NS5_IJNSA_ILi0EEESU_SU_EEEEENS5_IJNS4_10UnderscoreESX_SX_EEEEENS4_13SM90_TMA_LOADENS4_14ComposedLayoutINS4_7SwizzleILi3ELi4ELi3EEENS4_18smem_ptr_flag_bitsILi16EEENST_INS5_IJNSA_ILi8EEESF_EEENS5_IJSF_SB_EEEEEEEvNS4_8identityES10_S1A_vS1B_EENS_8epilogue10collective6detail29Sm90TmaWarpSpecializedAdapterINS1E_15DefaultEpilogueISI_SJ_SJ_NS1D_6thread17LinearCombinationISI_Li1EffLNS1I_9ScaleType4KindE0ELNS_15FloatRoundStyleE2ESI_EENS1_15EpilogueDefaultEEEEEvvEEEEvNT_6ParamsE,"",@"SHT_CUDA_INFO"
	.sectionflags	@""
	.align	4


	//----- nvinfo : EIATTR_CUDA_API_VERSION
	.align		4
        /*0000*/ 	.byte	0x04, 0x37
        /*0002*/ 	.short	(.L_21 - .L_20)
.L_20:
        /*0004*/ 	.word	0x00000082


	//----- nvinfo : EIATTR_KPARAM_INFO
	.align		4
.L_21:
        /*0008*/ 	.byte	0x04, 0x17
        /*000a*/ 	.short	(.L_23 - .L_22)
.L_22:
        /*000c*/ 	.word	0x00000000
        /*0010*/ 	.short	0x0000
        /*0012*/ 	.short	0x0070
        /*0014*/ 	.byte	0x00, 0xf0, 0x01, 0x10


	//----- nvinfo : EIATTR_SPARSE_MMA_MASK
	.align		4
.L_23:
        /*0018*/ 	.byte	0x03, 0x50
        /*001a*/ 	.short	0x0000


	//----- nvinfo : EIATTR_MAXREG_COUNT
	.align		4
        /*001c*/ 	.byte	0x03, 0x1b
        /*001e*/ 	.short	0x00a8


	//----- nvinfo : EIATTR_NUM_BARRIERS
	.align		4
        /*0020*/ 	.byte	0x02, 0x4c
        /*0022*/ 	.byte	0x01
	.zero		1


	//----- nvinfo : EIATTR_EXTERNS
	.align		4
        /*0024*/ 	.byte	0x04, 0x0f
        /*0026*/ 	.short	(.L_25 - .L_24)


	//   ....[0]....
	.align		4
.L_24:
        /*0028*/ 	.word	index@(__assertfail)


	//----- nvinfo : EIATTR_MERCURY_ISA_VERSION
	.align		4
.L_25:
        /*002c*/ 	.byte	0x03, 0x5f
        /*002e*/ 	.short	0x0101


	//----- nvinfo : EIATTR_INT_WARP_WIDE_INSTR_OFFSETS
	.align		4
        /*0030*/ 	.byte	0x04, 0x31
        /*0032*/ 	.short	(.L_27 - .L_26)


	//   ....[0]....
.L_26:
        /*0034*/ 	.word	0x00000620


	//   ....[1]....
        /*0038*/ 	.word	0x00000640


	//   ....[2]....
        /*003c*/ 	.word	0x000006c0


	//   ....[3]....
        /*0040*/ 	.word	0x000006d0


	//   ....[4]....
        /*0044*/ 	.word	0x000006e0


	//   ....[5]....
        /*0048*/ 	.word	0x00000700


	//   ....[6]....
        /*004c*/ 	.word	0x00000760


	//   ....[7]....
        /*0050*/ 	.word	0x00000780


	//----- nvinfo : EIATTR_COOP_GROUP_MASK_REGIDS
	.align		4
.L_27:
        /*0054*/ 	.byte	0x04, 0x29
        /*0056*/ 	.short	(.L_29 - .L_28)


	//   ....[0]....
.L_28:
        /*0058*/ 	.word	0xffffffff


	//   ....[1]....
        /*005c*/ 	.word	0xffffffff


	//   ....[2]....
        /*0060*/ 	.word	0xffffffff


	//   ....[3]....
        /*0064*/ 	.word	0xffffffff


	//   ....[4]....
        /*0068*/ 	.word	0xffffffff


	//   ....[5]....
        /*006c*/ 	.word	0xffffffff


	//----- nvinfo : EIATTR_COOP_GROUP_INSTR_OFFSETS
	.align		4
.L_29:
        /*0070*/ 	.byte	0x04, 0x28
        /*0072*/ 	.short	(.L_31 - .L_30)


	//   ....[0]....
.L_30:
        /*0074*/ 	.word	0x00000050


	//   ....[1]....
        /*0078*/ 	.word	0x00000080


	//   ....[2]....
        /*007c*/ 	.word	0x00000180


	//   ....[3]....
        /*0080*/ 	.word	0x00000540


	//   ....[4]....
        /*0084*/ 	.word	0x00000580


	//   ....[5]....
        /*0088*/ 	.word	0x000005c0


	//----- nvinfo : EIATTR_REG_RECONFIG
	.align		4
.L_31:
        /*008c*/ 	.byte	0x01, 0x54
	.zero		2


	//----- nvinfo : EIATTR_SYSCALL_OFFSETS
	.align		4
        /*0090*/ 	.byte	0x04, 0x46
        /*0092*/ 	.short	(.L_33 - .L_32)


	//   ....[0]....
.L_32:
        /*0094*/ 	.word	0x000018d0


	//----- nvinfo : EIATTR_MBARRIER_INSTR_OFFSETS
	.align		4
.L_33:
        /*0098*/ 	.byte	0x04, 0x39
        /*009a*/ 	.short	(.L_35 - .L_34)


	//   ....[0]....
.L_34:
        /*009c*/ 	.word	0x00000320
        /*00a0*/ 	.word	0x000000ff
        /*00a4*/ 	.word	0x00000000
        /*00a8*/ 	.short	0x0100
        /*00aa*/ 	.byte	0x09
	.zero		1


	//   ....[1]....
        /*00ac*/ 	.word	0x00000330
        /*00b0*/ 	.word	0x000000ff
        /*00b4*/ 	.word	0x00000080
        /*00b8*/ 	.short	0x0100
        /*00ba*/ 	.byte	0x09
	.zero		1


	//   ....[2]....
        /*00bc*/ 	.word	0x00000340
        /*00c0*/ 	.word	0x000000ff
        /*00c4*/ 	.word	0x00000008
        /*00c8*/ 	.short	0x0100
        /*00ca*/ 	.byte	0x09
	.zero		1


	//   ....[3]....
        /*00cc*/ 	.word	0x00000350
        /*00d0*/ 	.word	0x000000ff
        /*00d4*/ 	.word	0x00000088
        /*00d8*/ 	.short	0x0100
        /*00da*/ 	.byte	0x09
	.zero		1


	//   ....[4]....
        /*00dc*/ 	.word	0x00000360
        /*00e0*/ 	.word	0x000000ff
        /*00e4*/ 	.word	0x00000010
        /*00e8*/ 	.short	0x0100
        /*00ea*/ 	.byte	0x09
	.zero		1


	//   ....[5]....
        /*00ec*/ 	.word	0x00000370
        /*00f0*/ 	.word	0x000000ff
        /*00f4*/ 	.word	0x00000090
        /*00f8*/ 	.short	0x0100
        /*00fa*/ 	.byte	0x09
	.zero		1


	//   ....[6]....
        /*00fc*/ 	.word	0x00000380
        /*0100*/ 	.word	0x000000ff
        /*0104*/ 	.word	0x00000018
        /*0108*/ 	.short	0x0100
        /*010a*/ 	.byte	0x09
	.zero		1


	//   ....[7]....
        /*010c*/ 	.word	0x00000390
        /*0110*/ 	.word	0x000000ff
        /*0114*/ 	.word	0x00000098
        /*0118*/ 	.short	0x0100
        /*011a*/ 	.byte	0x09
	.zero		1


	//   ....[8]....
        /*011c*/ 	.word	0x000003a0
        /*0120*/ 	.word	0x000000ff
        /*0124*/ 	.word	0x00000020
        /*0128*/ 	.short	0x0100
        /*012a*/ 	.byte	0x09
	.zero		1


	//   ....[9]....
        /*012c*/ 	.word	0x000003b0
        /*0130*/ 	.word	0x000000ff
        /*0134*/ 	.word	0x000000a0
        /*0138*/ 	.short	0x0100
        /*013a*/ 	.byte	0x09
	.zero		1


	//   ....[10]....
        /*013c*/ 	.word	0x000003c0
        /*0140*/ 	.word	0x000000ff
        /*0144*/ 	.word	0x00000028
        /*0148*/ 	.short	0x0100
        /*014a*/ 	.byte	0x09
	.zero		1


	//   ....[11]....
        /*014c*/ 	.word	0x000003d0
        /*0150*/ 	.word	0x000000ff
        /*0154*/ 	.word	0x000000a8
        /*0158*/ 	.short	0x0100
        /*015a*/ 	.byte	0x09
	.zero		1


	//   ....[12]....
        /*015c*/ 	.word	0x000003e0
        /*0160*/ 	.word	0x000000ff
        /*0164*/ 	.word	0x00000030
        /*0168*/ 	.short	0x0100
        /*016a*/ 	.byte	0x09
	.zero		1


	//   ....[13]....
        /*016c*/ 	.word	0x000003f0
        /*0170*/ 	.word	0x000000ff
        /*0174*/ 	.word	0x000000b0
        /*0178*/ 	.short	0x0100
        /*017a*/ 	.byte	0x09
	.zero		1


	//   ....[14]....
        /*017c*/ 	.word	0x00000400
        /*0180*/ 	.word	0x000000ff
        /*0184*/ 	.word	0x00000038
        /*0188*/ 	.short	0x0100
        /*018a*/ 	.byte	0x09
	.zero		1


	//   ....[15]....
        /*018c*/ 	.word	0x00000410
        /*0190*/ 	.word	0x000000ff
        /*0194*/ 	.word	0x000000b8
        /*0198*/ 	.short	0x0100
        /*019a*/ 	.byte	0x09
	.zero		1


	//   ....[16]....
        /*019c*/ 	.word	0x00000420
        /*01a0*/ 	.word	0x000000ff
        /*01a4*/ 	.word	0x00000040
        /*01a8*/ 	.short	0x0100
        /*01aa*/ 	.byte	0x09
	.zero		1


	//   ....[17]....
        /*01ac*/ 	.word	0x00000430
        /*01b0*/ 	.word	0x000000ff
        /*01b4*/ 	.word	0x000000c0
        /*01b8*/ 	.short	0x0100
        /*01ba*/ 	.byte	0x09
	.zero		1


	//   ....[18]....
        /*01bc*/ 	.word	0x00000440
        /*01c0*/ 	.word	0x000000ff
        /*01c4*/ 	.word	0x00000048
        /*01c8*/ 	.short	0x0100
        /*01ca*/ 	.byte	0x09
	.zero		1


	//   ....[19]....
        /*01cc*/ 	.word	0x00000450
        /*01d0*/ 	.word	0x000000ff
        /*01d4*/ 	.word	0x000000c8
        /*01d8*/ 	.short	0x0100
        /*01da*/ 	.byte	0x09
	.zero		1


	//   ....[20]....
        /*01dc*/ 	.word	0x00000460
        /*01e0*/ 	.word	0x000000ff
        /*01e4*/ 	.word	0x00000050
        /*01e8*/ 	.short	0x0100
        /*01ea*/ 	.byte	0x09
	.zero		1


	//   ....[21]....
        /*01ec*/ 	.word	0x00000470
        /*01f0*/ 	.word	0x000000ff
        /*01f4*/ 	.word	0x000000d0
        /*01f8*/ 	.short	0x0100
        /*01fa*/ 	.byte	0x09
	.zero		1


	//   ....[22]....
        /*01fc*/ 	.word	0x00000480
        /*0200*/ 	.word	0x000000ff
        /*0204*/ 	.word	0x00000058
        /*0208*/ 	.short	0x0100
        /*020a*/ 	.byte	0x09
	.zero		1


	//   ....[23]....
        /*020c*/ 	.word	0x00000490
        /*0210*/ 	.word	0x000000ff
        /*0214*/ 	.word	0x000000d8
        /*0218*/ 	.short	0x0100
        /*021a*/ 	.byte	0x09
	.zero		1


	//   ....[24]....
        /*021c*/ 	.word	0x000004a0
        /*0220*/ 	.word	0x000000ff
        /*0224*/ 	.word	0x00000060
        /*0228*/ 	.short	0x0100
        /*022a*/ 	.byte	0x09
	.zero		1


	//   ....[25]....
        /*022c*/ 	.word	0x000004b0
        /*0230*/ 	.word	0x000000ff
        /*0234*/ 	.word	0x000000e0
        /*0238*/ 	.short	0x0100
        /*023a*/ 	.byte	0x09
	.zero		1


	//   ....[26]....
        /*023c*/ 	.word	0x000004c0
        /*0240*/ 	.word	0x000000ff
        /*0244*/ 	.word	0x00000068
        /*0248*/ 	.short	0x0100
        /*024a*/ 	.byte	0x09
	.zero		1


	//   ....[27]....
        /*024c*/ 	.word	0x000004d0
        /*0250*/ 	.word	0x000000ff
        /*0254*/ 	.word	0x000000e8
        /*0258*/ 	.short	0x0100
        /*025a*/ 	.byte	0x09
	.zero		1


	//   ....[28]....
        /*025c*/ 	.word	0x000004e0
        /*0260*/ 	.word	0x000000ff
        /*0264*/ 	.word	0x00000070
        /*0268*/ 	.short	0x0100
        /*026a*/ 	.byte	0x09
	.zero		1


	//   ....[29]....
        /*026c*/ 	.word	0x000004f0
        /*0270*/ 	.word	0x000000ff
        /*0274*/ 	.word	0x000000f0
        /*0278*/ 	.short	0x0100
        /*027a*/ 	.byte	0x09
	.zero		1


	//   ....[30]....
        /*027c*/ 	.word	0x00000500
        /*0280*/ 	.word	0x000000ff
        /*0284*/ 	.word	0x00000078
        /*0288*/ 	.short	0x0100
        /*028a*/ 	.byte	0x09
	.zero		1


	//   ....[31]....
        /*028c*/ 	.word	0x00000510
        /*0290*/ 	.word	0x000000ff
        /*0294*/ 	.word	0x000000f8
        /*0298*/ 	.short	0x0100
        /*029a*/ 	.byte	0x09
	.zero		1


	//   ....[32]....
        /*029c*/ 	.word	0x000007a0
        /*02a0*/ 	.word	0x000000ff
        /*02a4*/ 	.word	0x00000130
        /*02a8*/ 	.short	0x0100
        /*02aa*/ 	.byte	0x09
	.zero		1


	//   ....[33]....
        /*02ac*/ 	.word	0x000007b0
        /*02b0*/ 	.word	0x000000ff
        /*02b4*/ 	.word	0x00000138
        /*02b8*/ 	.short	0x0100
        /*02ba*/ 	.byte	0x09
	.zero		1


	//   ....[34]....
        /*02bc*/ 	.word	0x000007f0
        /*02c0*/ 	.word	0x000000ff
        /*02c4*/ 	.word	0x00000110
        /*02c8*/ 	.short	0x0100
        /*02ca*/ 	.byte	0x0a
	.zero		1


	//   ....[35]....
        /*02cc*/ 	.word	0x00000810
        /*02d0*/ 	.word	0x000000ff
        /*02d4*/ 	.word	0x00000118
        /*02d8*/ 	.short	0x0100
        /*02da*/ 	.byte	0x0a
	.zero		1


	//   ....[36]....
        /*02dc*/ 	.word	0x00000820
        /*02e0*/ 	.word	0x000000ff
        /*02e4*/ 	.word	0x00000120
        /*02e8*/ 	.short	0x0100
        /*02ea*/ 	.byte	0x0a
	.zero		1


	//   ....[37]....
        /*02ec*/ 	.word	0x00000830
        /*02f0*/ 	.word	0x000000ff
        /*02f4*/ 	.word	0x00000128
        /*02f8*/ 	.short	0x0100
        /*02fa*/ 	.byte	0x0a
	.zero		1


	//   ....[38]....
        /*02fc*/ 	.word	0x000017b0
        /*0300*/ 	.word	0x00000033
        /*0304*/ 	.word	0x00000000
        /*0308*/ 	.short	0x010a
        /*030a*/ 	.byte	0x31
	.zero		1


	//   ....[39]....
        /*030c*/ 	.word	0x00001960
        /*0310*/ 	.word	0x00000003
        /*0314*/ 	.word	0x00000000
        /*0318*/ 	.short	0x010a
        /*031a*/ 	.byte	0x3f
	.zero		1


	//   ....[40]....
        /*031c*/ 	.word	0x000019a0
        /*0320*/ 	.word	0x00000003
        /*0324*/ 	.word	0x00000000
        /*0328*/ 	.short	0x010a
        /*032a*/ 	.byte	0x3f
	.zero		1


	//   ....[41]....
        /*032c*/ 	.word	0x00001fa0
        /*0330*/ 	.word	0x000000ff
        /*0334*/ 	.word	0x00000000
        /*0338*/ 	.short	0x010a
        /*033a*/ 	.byte	0x04
	.zero		1


	//   ....[42]....
        /*033c*/ 	.word	0x00001fe0
        /*0340*/ 	.word	0x000000ff
        /*0344*/ 	.word	0x00000000
        /*0348*/ 	.short	0x010a
        /*034a*/ 	.byte	0x04
	.zero		1


	//   ....[43]....
        /*034c*/ 	.word	0x00002550
        /*0350*/ 	.word	0x000000ff
        /*0354*/ 	.word	0x00000000
        /*0358*/ 	.short	0x0101
        /*035a*/ 	.byte	0x04
	.zero		1


	//   ....[44]....
        /*035c*/ 	.word	0x00002640
        /*0360*/ 	.word	0x00000034
        /*0364*/ 	.word	0x00000000
        /*0368*/ 	.short	0x0101
        /*036a*/ 	.byte	0x2c
	.zero		1


	//   ....[45]....
        /*036c*/ 	.word	0x00002700
        /*0370*/ 	.word	0x000000ff
        /*0374*/ 	.word	0x00000000
        /*0378*/ 	.short	0x0101
        /*037a*/ 	.byte	0x04
	.zero		1


	//   ....[46]....
        /*037c*/ 	.word	0x000027b0
        /*0380*/ 	.word	0x00000033
        /*0384*/ 	.word	0x00000010
        /*0388*/ 	.short	0x010a
        /*038a*/ 	.byte	0x31
	.zero		1


	//   ....[47]....
        /*038c*/ 	.word	0x000043b0
        /*0390*/ 	.word	0x00000036
        /*0394*/ 	.word	0x00000000
        /*0398*/ 	.short	0x0101
        /*039a*/ 	.byte	0x2c
	.zero		1


	//   ....[48]....
        /*039c*/ 	.word	0x00004d90
        /*03a0*/ 	.word	0x00000007
        /*03a4*/ 	.word	0x00000080
        /*03a8*/ 	.short	0x010a
        /*03aa*/ 	.byte	0x3f
	.zero		1


	//   ....[49]....
        /*03ac*/ 	.word	0x00005130
        /*03b0*/ 	.word	0x00000003
        /*03b4*/ 	.word	0x00000138
        /*03b8*/ 	.short	0x0101
        /*03ba*/ 	.byte	0x3f
	.zero		1


	//   ....[50]....
        /*03bc*/ 	.word	0x000058a0
        /*03c0*/ 	.word	0x00000007
        /*03c4*/ 	.word	0x00000000
        /*03c8*/ 	.short	0x010a
        /*03ca*/ 	.byte	0x3f
	.zero		1


	//   ....[51]....
        /*03cc*/ 	.word	0x00005920
        /*03d0*/ 	.word	0x00000009
        /*03d4*/ 	.word	0x00000000
        /*03d8*/ 	.short	0x010a
        /*03da*/ 	.byte	0x3f
	.zero		1


	//   ....[52]....
        /*03dc*/ 	.word	0x000059b0
        /*03e0*/ 	.word	0x00000006
        /*03e4*/ 	.word	0x00000000
        /*03e8*/ 	.short	0x010a
        /*03ea*/ 	.byte	0x3f
	.zero		1


	//   ....[53]....
        /*03ec*/ 	.word	0x00005a40
        /*03f0*/ 	.word	0x00000009
        /*03f4*/ 	.word	0x00000000
        /*03f8*/ 	.short	0x010a
        /*03fa*/ 	.byte	0x3f
	.zero		1


	//   ....[54]....
        /*03fc*/ 	.word	0x00005ad0
        /*0400*/ 	.word	0x00000006
        /*0404*/ 	.word	0x00000000
        /*0408*/ 	.short	0x010a
        /*040a*/ 	.byte	0x3f
	.zero		1


	//   ....[55]....
        /*040c*/ 	.word	0x00005b60
        /*0410*/ 	.word	0x00000009
        /*0414*/ 	.word	0x00000000
        /*0418*/ 	.short	0x010a
        /*041a*/ 	.byte	0x3f
	.zero		1


	//   ....[56]....
        /*041c*/ 	.word	0x00005bf0
        /*0420*/ 	.word	0x00000006
        /*0424*/ 	.word	0x00000000
        /*0428*/ 	.short	0x010a
        /*042a*/ 	.byte	0x3f
	.zero		1


	//   ....[57]....
        /*042c*/ 	.word	0x00005c80
        /*0430*/ 	.word	0x00000009
        /*0434*/ 	.word	0x00000000
        /*0438*/ 	.short	0x010a
        /*043a*/ 	.byte	0x3f
	.zero		1


	//   ....[58]....
        /*043c*/ 	.word	0x00005d10
        /*0440*/ 	.word	0x00000006
        /*0444*/ 	.word	0x00000000
        /*0448*/ 	.short	0x010a
        /*044a*/ 	.byte	0x3f
	.zero		1


	//   ....[59]....
        /*044c*/ 	.word	0x00005da0
        /*0450*/ 	.word	0x00000009
        /*0454*/ 	.word	0x00000000
        /*0458*/ 	.short	0x010a
        /*045a*/ 	.byte	0x3f
	.zero		1


	//   ....[60]....
        /*045c*/ 	.word	0x00005e30
        /*0460*/ 	.word	0x00000006
        /*0464*/ 	.word	0x00000000
        /*0468*/ 	.short	0x010a
        /*046a*/ 	.byte	0x3f
	.zero		1


	//   ....[61]....
        /*046c*/ 	.word	0x00005ec0
        /*0470*/ 	.word	0x00000009
        /*0474*/ 	.word	0x00000000
        /*0478*/ 	.short	0x010a
        /*047a*/ 	.byte	0x3f
	.zero		1


	//   ....[62]....
        /*047c*/ 	.word	0x00005f50
        /*0480*/ 	.word	0x00000006
        /*0484*/ 	.word	0x00000000
        /*0488*/ 	.short	0x010a
        /*048a*/ 	.byte	0x3f
	.zero		1


	//   ....[63]....
        /*048c*/ 	.word	0x00005fe0
        /*0490*/ 	.word	0x00000009
        /*0494*/ 	.word	0x00000000
        /*0498*/ 	.short	0x010a
        /*049a*/ 	.byte	0x3f
	.zero		1


	//   ....[64]....
        /*049c*/ 	.word	0x00006070
        /*04a0*/ 	.word	0x00000006
        /*04a4*/ 	.word	0x00000000
        /*04a8*/ 	.short	0x010a
        /*04aa*/ 	.byte	0x3f
	.zero		1


	//   ....[65]....
        /*04ac*/ 	.word	0x00006100
        /*04b0*/ 	.word	0x00000003
        /*04b4*/ 	.word	0x00000000
        /*04b8*/ 	.short	0x010a
        /*04ba*/ 	.byte	0x3f
	.zero		1


	//   ....[66]....
        /*04bc*/ 	.word	0x00006160
        /*04c0*/ 	.word	0x00000035
        /*04c4*/ 	.word	0x00000000
        /*04c8*/ 	.short	0x010a
        /*04ca*/ 	.byte	0x3f
	.zero		1


	//   ....[67]....
        /*04cc*/ 	.word	0x000061b0
        /*04d0*/ 	.word	0x00000003
        /*04d4*/ 	.word	0x00000000
        /*04d8*/ 	.short	0x010a
        /*04da*/ 	.byte	0x3f
	.zero		1


	//   ....[68]....
        /*04dc*/ 	.word	0x00006210
        /*04e0*/ 	.word	0x00000004
        /*04e4*/ 	.word	0x00000000
        /*04e8*/ 	.short	0x010a
        /*04ea*/ 	.byte	0x3f
	.zero		1


	//   ....[69]....
        /*04ec*/ 	.word	0x00006260
        /*04f0*/ 	.word	0x00000035
        /*04f4*/ 	.word	0x00000010
        /*04f8*/ 	.short	0x010a
        /*04fa*/ 	.byte	0x3f
	.zero		1


	//   ....[70]....
        /*04fc*/ 	.word	0x00006330
        /*0500*/ 	.word	0x00000007
        /*0504*/ 	.word	0x00000080
        /*0508*/ 	.short	0x010a
        /*050a*/ 	.byte	0x3f
	.zero		1


	//   ....[71]....
        /*050c*/ 	.word	0x00006400
        /*0510*/ 	.word	0x00000007
        /*0514*/ 	.word	0x00000000
        /*0518*/ 	.short	0x010a
        /*051a*/ 	.byte	0x3f
	.zero		1


	//   ....[72]....
        /*051c*/ 	.word	0x00006450
        /*0520*/ 	.word	0x00000009
        /*0524*/ 	.word	0x00000000
        /*0528*/ 	.short	0x010a
        /*052a*/ 	.byte	0x3f
	.zero		1


	//   ....[73]....
        /*052c*/ 	.word	0x000064a0
        /*0530*/ 	.word	0x00000006
        /*0534*/ 	.word	0x00000000
        /*0538*/ 	.short	0x010a
        /*053a*/ 	.byte	0x3f
	.zero		1


	//   ....[74]....
        /*053c*/ 	.word	0x000064f0
        /*0540*/ 	.word	0x00000009
        /*0544*/ 	.word	0x00000000
        /*0548*/ 	.short	0x010a
        /*054a*/ 	.byte	0x3f
	.zero		1


	//   ....[75]....
        /*054c*/ 	.word	0x00006540
        /*0550*/ 	.word	0x00000006
        /*0554*/ 	.word	0x00000000
        /*0558*/ 	.short	0x010a
        /*055a*/ 	.byte	0x3f
	.zero		1


	//   ....[76]....
        /*055c*/ 	.word	0x00006590
        /*0560*/ 	.word	0x00000009
        /*0564*/ 	.word	0x00000000
        /*0568*/ 	.short	0x010a
        /*056a*/ 	.byte	0x3f
	.zero		1


	//   ....[77]....
        /*056c*/ 	.word	0x000065e0
        /*0570*/ 	.word	0x00000006
        /*0574*/ 	.word	0x00000000
        /*0578*/ 	.short	0x010a
        /*057a*/ 	.byte	0x3f
	.zero		1


	//   ....[78]....
        /*057c*/ 	.word	0x00006630
        /*0580*/ 	.word	0x00000009
        /*0584*/ 	.word	0x00000000
        /*0588*/ 	.short	0x010a
        /*058a*/ 	.byte	0x3f
	.zero		1


	//   ....[79]....
        /*058c*/ 	.word	0x00006680
        /*0590*/ 	.word	0x00000006
        /*0594*/ 	.word	0x00000000
        /*0598*/ 	.short	0x010a
        /*059a*/ 	.byte	0x3f
	.zero		1


	//   ....[80]....
        /*059c*/ 	.word	0x000066d0
        /*05a0*/ 	.word	0x00000009
        /*05a4*/ 	.word	0x00000000
        /*05a8*/ 	.short	0x010a
        /*05aa*/ 	.byte	0x3f
	.zero		1


	//   ....[81]....
        /*05ac*/ 	.word	0x00006720
        /*05b0*/ 	.word	0x00000006
        /*05b4*/ 	.word	0x00000000
        /*05b8*/ 	.short	0x010a
        /*05ba*/ 	.byte	0x3f
	.zero		1


	//   ....[82]....
        /*05bc*/ 	.word	0x00006770
        /*05c0*/ 	.word	0x00000009
        /*05c4*/ 	.word	0x00000000
        /*05c8*/ 	.short	0x010a
        /*05ca*/ 	.byte	0x3f
	.zero		1


	//   ....[83]....
        /*05cc*/ 	.word	0x000067c0
        /*05d0*/ 	.word	0x00000006
        /*05d4*/ 	.word	0x00000000
        /*05d8*/ 	.short	0x010a
        /*05da*/ 	.byte	0x3f
	.zero		1


	//   ....[84]....
        /*05dc*/ 	.word	0x00006810
        /*05e0*/ 	.word	0x00000009
        /*05e4*/ 	.word	0x00000000
        /*05e8*/ 	.short	0x010a
        /*05ea*/ 	.byte	0x3f
	.zero		1


	//   ....[85]....
        /*05ec*/ 	.word	0x00006860
        /*05f0*/ 	.word	0x00000006
        /*05f4*/ 	.word	0x00000000
        /*05f8*/ 	.short	0x010a
        /*05fa*/ 	.byte	0x3f
	.zero		1


	//----- nvinfo : EIATTR_NUM_MBARRIERS
	.align		4
.L_35:
        /*05fc*/ 	.byte	0x03, 0x38
        /*05fe*/ 	.short	0x0026


	//----- nvinfo : EIATTR_EXIT_INSTR_OFFSETS
	.align		4
        /*0600*/ 	.byte	0x04, 0x1c
        /*0602*/ 	.short	(.L_37 - .L_36)


	//   ....[0]....
.L_36:
        /*0604*/ 	.word	0x000013f0


	//   ....[1]....
        /*0608*/ 	.word	0x00001450


	//   ....[2]....
        /*060c*/ 	.word	0x00004ac0


	//   ....[3]....
        /*0610*/ 	.word	0x00004af0


	//   ....[4]....
        /*0614*/ 	.word	0x00006150


	//----- nvinfo : EIATTR_MAX_THREADS
	.align		4
.L_37:
        /*0618*/ 	.byte	0x04, 0x05
        /*061a*/ 	.short	(.L_39 - .L_38)
.L_38:
        /*061c*/ 	.word	0x00000180
        /*0620*/ 	.word	0x00000001
        /*0624*/ 	.word	0x00000001


	//----- nvinfo : EIATTR_CRS_STACK_SIZE
	.align		4
.L_39:
        /*0628*/ 	.byte	0x04, 0x1e
        /*062a*/ 	.short	(.L_41 - .L_40)
.L_40:
        /*062c*/ 	.word	0x00000000


	//----- nvinfo : EIATTR_CBANK_PARAM_SIZE
	.align		4
.L_41:
        /*0630*/ 	.byte	0x03, 0x19
        /*0632*/ 	.short	0x0470


	//----- nvinfo : EIATTR_PARAM_CBANK
	.align		4
        /*0634*/ 	.byte	0x04, 0x0a
        /*0636*/ 	.short	(.L_43 - .L_42)
	.align		4
.L_42:
        /*0638*/ 	.word	index@(.nv.constant0._ZN7cutlass13device_kernelINS_4gemm6kernel13GemmUniversalIN4cute5tupleIJiiiiEEENS1_10collective13CollectiveMmaINS1_34MainloopSm90TmaGmmaWarpSpecializedILi16ENS5_IJNS4_1CILi1EEESB_SB_EEENS1_32KernelTmaWarpSpecializedPingpongEEENS5_IJNSA_ILi64EEENSA_ILi48EEESF_EEENS_6half_tENS5_IJlSB_lEEESI_SJ_NS4_8TiledMMAINS4_8MMA_AtomIJNS4_4SM904GMMA25MMA_64x16x16_F32F16F16_SSILNSN_5MajorE0ELSP_0ELNSN_7ScaleInE1ELSQ_1EEEEEENS4_6LayoutISC_NS5_IJNSA_ILi0EEESU_SU_EEEEENS5_IJNS4_10UnderscoreESX_SX_EEEEENS4_13SM90_TMA_LOADENS4_14ComposedLayoutINS4_7SwizzleILi3ELi4ELi3EEENS4_18smem_ptr_flag_bitsILi16EEENST_INS5_IJNSA_ILi8EEESF_EEENS5_IJSF_SB_EEEEEEEvNS4_8identityES10_S1A_vS1B_EENS_8epilogue10collective6detail29Sm90TmaWarpSpecializedAdapterINS1E_15DefaultEpilogueISI_SJ_SJ_NS1D_6thread17LinearCombinationISI_Li1EffLNS1I_9ScaleType4KindE0ELNS_15FloatRoundStyleE2ESI_EENS1_15EpilogueDefaultEEEEEvvEEEEvNT_6ParamsE)
        /*063c*/ 	.short	0x0210
        /*063e*/ 	.short	0x0470


	//----- nvinfo : EIATTR_SW_WAR
	.align		4
.L_43:
        /*0640*/ 	.byte	0x04, 0x36
        /*0642*/ 	.short	(.L_45 - .L_44)
.L_44:
        /*0644*/ 	.word	0x00000008
.L_45:


//--------------------- .nv.callgraph             --------------------------
	.section	.nv.callgraph,"",@"SHT_CUDA_CALLGRAPH"
	.align	4
	.sectionentsize	8
	.align		4
        /*0000*/ 	.word	0x00000000
	.align		4
        /*0004*/ 	.word	0xffffffff
	.align		4
        /*0008*/ 	.word	index@(_ZN7cutlass13device_kernelINS_4gemm6kernel13GemmUniversalIN4cute5tupleIJiiiiEEENS1_10collective13CollectiveMmaINS1_34MainloopSm90TmaGmmaWarpSpecializedILi16ENS5_IJNS4_1CILi1EEESB_SB_EEENS1_32KernelTmaWarpSpecializedPingpongEEENS5_IJNSA_ILi64EEENSA_ILi48EEESF_EEENS_6half_tENS5_IJlSB_lEEESI_SJ_NS4_8TiledMMAINS4_8MMA_AtomIJNS4_4SM904GMMA25MMA_64x16x16_F32F16F16_SSILNSN_5MajorE0ELSP_0ELNSN_7ScaleInE1ELSQ_1EEEEEENS4_6LayoutISC_NS5_IJNSA_ILi0EEESU_SU_EEEEENS5_IJNS4_10UnderscoreESX_SX_EEEEENS4_13SM90_TMA_LOADENS4_14ComposedLayoutINS4_7SwizzleILi3ELi4ELi3EEENS4_18smem_ptr_flag_bitsILi16EEENST_INS5_IJNSA_ILi8EEESF_EEENS5_IJSF_SB_EEEEEEEvNS4_8identityES10_S1A_vS1B_EENS_8epilogue10collective6detail29Sm90TmaWarpSpecializedAdapterINS1E_15DefaultEpilogueISI_SJ_SJ_NS1D_6thread17LinearCombinationISI_Li1EffLNS1I_9ScaleType4KindE0ELNS_15FloatRoundStyleE2ESI_EENS1_15EpilogueDefaultEEEEEvvEEEEvNT_6ParamsE)
	.align		4
        /*000c*/ 	.word	index@(__assertfail)
	.align		4
        /*0010*/ 	.word	0x00000000
	.align		4
        /*0014*/ 	.word	0xfffffffe
	.align		4
        /*0018*/ 	.word	0x00000000
	.align		4
        /*001c*/ 	.word	0xfffffffd
	.align		4
        /*0020*/ 	.word	0x00000000
	.align		4
        /*0024*/ 	.word	0xfffffffc


//--------------------- .nv.constant4             --------------------------
	.section	.nv.constant4,"a",@progbits
	.align	8
	.align		8
.nv.constant4:
        /*0000*/ 	.dword	__assertfail
	.align		8
        /*0008*/ 	.dword	__unnamed_1
	.align		8
        /*0010*/ 	.dword	_ZN39_INTERNAL_21d554eb_4_k_cu_223c03cf_79484cuda3std3__45__cpo5beginE
	.align		8
        /*0018*/ 	.dword	_ZN39_INTERNAL_21d554eb_4_k_cu_223c03cf_79484cuda3std3__45__cpo3endE
	.align		8
        /*0020*/ 	.dword	_ZN39_INTERNAL_21d554eb_4_k_cu_223c03cf_79484cuda3std3__45__cpo6cbeginE
	.align		8
        /*0028*/ 	.dword	_ZN39_INTERNAL_21d554eb_4_k_cu_223c03cf_79484cuda3std3__45__cpo4cendE
	.align		8
        /*0030*/ 	.dword	_ZN39_INTERNAL_21d554eb_4_k_cu_223c03cf_79484cuda3std3__441_GLOBAL__N__21d554eb_4_k_cu_223c03cf_79486ignoreE
	.align		8
        /*0038*/ 	.dword	_ZN39_INTERNAL_21d554eb_4_k_cu_223c03cf_79484cuda3std3__419piecewise_constructE
	.align		8
        /*0040*/ 	.dword	_ZN39_INTERNAL_21d554eb_4_k_cu_223c03cf_79484cuda3std3__48in_placeE
	.align		8
        /*0048*/ 	.dword	_ZN39_INTERNAL_21d554eb_4_k_cu_223c03cf_79484cuda3std6ranges3__45__cpo4swapE
	.align		8
        /*0050*/ 	.dword	_ZN39_INTERNAL_21d554eb_4_k_cu_223c03cf_79484cuda3std6ranges3__45__cpo9iter_moveE
	.align		8
        /*0058*/ 	.dword	_ZN39_INTERNAL_21d554eb_4_k_cu_223c03cf_79484cute7productE
	.align		8
        /*0060*/ 	.dword	_ZN39_INTERNAL_21d554eb_4_k_cu_223c03cf_79484cute1_E
	.align		8
        /*0068*/ 	.dword	$str$22
	.align		8
        /*0070*/ 	.dword	$str$23


//--------------------- .text._ZN7cutlass13device_kernelINS_4gemm6kernel13GemmUniversalIN4cute5tupleIJiiiiEEENS1_10collective13CollectiveMmaINS1_34MainloopSm90TmaGmmaWarpSpecializedILi16ENS5_IJNS4_1CILi1EEESB_SB_EEENS1_32KernelTmaWarpSpecializedPingpongEEENS5_IJNSA_ILi64EEENSA_ILi48EEESF_EEENS_6half_tENS5_IJlSB_lEEESI_SJ_NS4_8TiledMMAINS4_8MMA_AtomIJNS4_4SM904GMMA25MMA_64x16x16_F32F16F16_SSILNSN_5MajorE0ELSP_0ELNSN_7ScaleInE1ELSQ_1EEEEEENS4_6LayoutISC_NS5_IJNSA_ILi0EEESU_SU_EEEEENS5_IJNS4_10UnderscoreESX_SX_EEEEENS4_13SM90_TMA_LOADENS4_14ComposedLayoutINS4_7SwizzleILi3ELi4ELi3EEENS4_18smem_ptr_flag_bitsILi16EEENST_INS5_IJNSA_ILi8EEESF_EEENS5_IJSF_SB_EEEEEEEvNS4_8identityES10_S1A_vS1B_EENS_8epilogue10collective6detail29Sm90TmaWarpSpecializedAdapterINS1E_15DefaultEpilogueISI_SJ_SJ_NS1D_6thread17LinearCombinationISI_Li1EffLNS1I_9ScaleType4KindE0ELNS_15FloatRoundStyleE2ESI_EENS1_15EpilogueDefaultEEEEEvvEEEEvNT_6ParamsE --------------------------
	.section	.text._ZN7cutlass13device_kernelINS_4gemm6kernel13GemmUniversalIN4cute5tupleIJiiiiEEENS1_10collective13CollectiveMmaINS1_34MainloopSm90TmaGmmaWarpSpecializedILi16ENS5_IJNS4_1CILi1EEESB_SB_EEENS1_32KernelTmaWarpSpecializedPingpongEEENS5_IJNSA_ILi64EEENSA_ILi48EEESF_EEENS_6half_tENS5_IJlSB_lEEESI_SJ_NS4_8TiledMMAINS4_8MMA_AtomIJNS4_4SM904GMMA25MMA_64x16x16_F32F16F16_SSILNSN_5MajorE0ELSP_0ELNSN_7ScaleInE1ELSQ_1EEEEEENS4_6LayoutISC_NS5_IJNSA_ILi0EEESU_SU_EEEEENS5_IJNS4_10UnderscoreESX_SX_EEEEENS4_13SM90_TMA_LOADENS4_14ComposedLayoutINS4_7SwizzleILi3ELi4ELi3EEENS4_18smem_ptr_flag_bitsILi16EEENST_INS5_IJNSA_ILi8EEESF_EEENS5_IJSF_SB_EEEEEEEvNS4_8identityES10_S1A_vS1B_EENS_8epilogue10collective6detail29Sm90TmaWarpSpecializedAdapterINS1E_15DefaultEpilogueISI_SJ_SJ_NS1D_6thread17LinearCombinationISI_Li1EffLNS1I_9ScaleType4KindE0ELNS_15FloatRoundStyleE2ESI_EENS1_15EpilogueDefaultEEEEEvvEEEEvNT_6ParamsE,"ax",@progbits
	.align	128
.text._ZN7cutlass13device_kernelINS_4gemm6kernel13GemmUniversalIN4cute5tupleIJiiiiEEENS1_10collective13CollectiveMmaINS1_34MainloopSm90TmaGmmaWarpSpecializedILi16ENS5_IJNS4_1CILi1EEESB_SB_EEENS1_32KernelTmaWarpSpecializedPingpongEEENS5_IJNSA_ILi64EEENSA_ILi48EEESF_EEENS_6half_tENS5_IJlSB_lEEESI_SJ_NS4_8TiledMMAINS4_8MMA_AtomIJNS4_4SM904GMMA25MMA_64x16x16_F32F16F16_SSILNSN_5MajorE0ELSP_0ELNSN_7ScaleInE1ELSQ_1EEEEEENS4_6LayoutISC_NS5_IJNSA_ILi0EEESU_SU_EEEEENS5_IJNS4_10UnderscoreESX_SX_EEEEENS4_13SM90_TMA_LOADENS4_14ComposedLayoutINS4_7SwizzleILi3ELi4ELi3EEENS4_18smem_ptr_flag_bitsILi16EEENST_INS5_IJNSA_ILi8EEESF_EEENS5_IJSF_SB_EEEEEEEvNS4_8identityES10_S1A_vS1B_EENS_8epilogue10collective6detail29Sm90TmaWarpSpecializedAdapterINS1E_15DefaultEpilogueISI_SJ_SJ_NS1D_6thread17LinearCombinationISI_Li1EffLNS1I_9ScaleType4KindE0ELNS_15FloatRoundStyleE2ESI_EENS1_15EpilogueDefaultEEEEEvvEEEEvNT_6ParamsE:
        .type           _ZN7cutlass13device_kernelINS_4gemm6kernel13GemmUniversalIN4cute5tupleIJiiiiEEENS1_10collective13CollectiveMmaINS1_34MainloopSm90TmaGmmaWarpSpecializedILi16ENS5_IJNS4_1CILi1EEESB_SB_EEENS1_32KernelTmaWarpSpecializedPingpongEEENS5_IJNSA_ILi64EEENSA_ILi48EEESF_EEENS_6half_tENS5_IJlSB_lEEESI_SJ_NS4_8TiledMMAINS4_8MMA_AtomIJNS4_4SM904GMMA25MMA_64x16x16_F32F16F16_SSILNSN_5MajorE0ELSP_0ELNSN_7ScaleInE1ELSQ_1EEEEEENS4_6LayoutISC_NS5_IJNSA_ILi0EEESU_SU_EEEEENS5_IJNS4_10UnderscoreESX_SX_EEEEENS4_13SM90_TMA_LOADENS4_14ComposedLayoutINS4_7SwizzleILi3ELi4ELi3EEENS4_18smem_ptr_flag_bitsILi16EEENST_INS5_IJNSA_ILi8EEESF_EEENS5_IJSF_SB_EEEEEEEvNS4_8identityES10_S1A_vS1B_EENS_8epilogue10collective6detail29Sm90TmaWarpSpecializedAdapterINS1E_15DefaultEpilogueISI_SJ_SJ_NS1D_6thread17LinearCombinationISI_Li1EffLNS1I_9ScaleType4KindE0ELNS_15FloatRoundStyleE2ESI_EENS1_15EpilogueDefaultEEEEEvvEEEEvNT_6ParamsE,@function
        .size           _ZN7cutlass13device_kernelINS_4gemm6kernel13GemmUniversalIN4cute5tupleIJiiiiEEENS1_10collective13CollectiveMmaINS1_34MainloopSm90TmaGmmaWarpSpecializedILi16ENS5_IJNS4_1CILi1EEESB_SB_EEENS1_32KernelTmaWarpSpecializedPingpongEEENS5_IJNSA_ILi64EEENSA_ILi48EEESF_EEENS_6half_tENS5_IJlSB_lEEESI_SJ_NS4_8TiledMMAINS4_8MMA_AtomIJNS4_4SM904GMMA25MMA_64x16x16_F32F16F16_SSILNSN_5MajorE0ELSP_0ELNSN_7ScaleInE1ELSQ_1EEEEEENS4_6LayoutISC_NS5_IJNSA_ILi0EEESU_SU_EEEEENS5_IJNS4_10UnderscoreESX_SX_EEEEENS4_13SM90_TMA_LOADENS4_14ComposedLayoutINS4_7SwizzleILi3ELi4ELi3EEENS4_18smem_ptr_flag_bitsILi16EEENST_INS5_IJNSA_ILi8EEESF_EEENS5_IJSF_SB_EEEEEEEvNS4_8identityES10_S1A_vS1B_EENS_8epilogue10collective6detail29Sm90TmaWarpSpecializedAdapterINS1E_15DefaultEpilogueISI_SJ_SJ_NS1D_6thread17LinearCombinationISI_Li1EffLNS1I_9ScaleType4KindE0ELNS_15FloatRoundStyleE2ESI_EENS1_15EpilogueDefaultEEEEEvvEEEEvNT_6ParamsE,(.L_x_141 - _ZN7cutlass13device_kernelINS_4gemm6kernel13GemmUniversalIN4cute5tupleIJiiiiEEENS1_10collective13CollectiveMmaINS1_34MainloopSm90TmaGmmaWarpSpecializedILi16ENS5_IJNS4_1CILi1EEESB_SB_EEENS1_32KernelTmaWarpSpecializedPingpongEEENS5_IJNSA_ILi64EEENSA_ILi48EEESF_EEENS_6half_tENS5_IJlSB_lEEESI_SJ_NS4_8TiledMMAINS4_8MMA_AtomIJNS4_4SM904GMMA25MMA_64x16x16_F32F16F16_SSILNSN_5MajorE0ELSP_0ELNSN_7ScaleInE1ELSQ_1EEEEEENS4_6LayoutISC_NS5_IJNSA_ILi0EEESU_SU_EEEEENS5_IJNS4_10UnderscoreESX_SX_EEEEENS4_13SM90_TMA_LOADENS4_14ComposedLayoutINS4_7SwizzleILi3ELi4ELi3EEENS4_18smem_ptr_flag_bitsILi16EEENST_INS5_IJNSA_ILi8EEESF_EEENS5_IJSF_SB_EEEEEEEvNS4_8identityES10_S1A_vS1B_EENS_8epilogue10collective6detail29Sm90TmaWarpSpecializedAdapterINS1E_15DefaultEpilogueISI_SJ_SJ_NS1D_6thread17LinearCombinationISI_Li1EffLNS1I_9ScaleType4KindE0ELNS_15FloatRoundStyleE2ESI_EENS1_15EpilogueDefaultEEEEEvvEEEEvNT_6ParamsE)
        .other          _ZN7cutlass13device_kernelINS_4gemm6kernel13GemmUniversalIN4cute5tupleIJiiiiEEENS1_10collective13CollectiveMmaINS1_34MainloopSm90TmaGmmaWarpSpecializedILi16ENS5_IJNS4_1CILi1EEESB_SB_EEENS1_32KernelTmaWarpSpecializedPingpongEEENS5_IJNSA_ILi64EEENSA_ILi48EEESF_EEENS_6half_tENS5_IJlSB_lEEESI_SJ_NS4_8TiledMMAINS4_8MMA_AtomIJNS4_4SM904GMMA25MMA_64x16x16_F32F16F16_SSILNSN_5MajorE0ELSP_0ELNSN_7ScaleInE1ELSQ_1EEEEEENS4_6LayoutISC_NS5_IJNSA_ILi0EEESU_SU_EEEEENS5_IJNS4_10UnderscoreESX_SX_EEEEENS4_13SM90_TMA_LOADENS4_14ComposedLayoutINS4_7SwizzleILi3ELi4ELi3EEENS4_18smem_ptr_flag_bitsILi16EEENST_INS5_IJNSA_ILi8EEESF_EEENS5_IJSF_SB_EEEEEEEvNS4_8identityES10_S1A_vS1B_EENS_8epilogue10collective6detail29Sm90TmaWarpSpecializedAdapterINS1E_15DefaultEpilogueISI_SJ_SJ_NS1D_6thread17LinearCombinationISI_Li1EffLNS1I_9ScaleType4KindE0ELNS_15FloatRoundStyleE2ESI_EENS1_15EpilogueDefaultEEEEEvvEEEEvNT_6ParamsE,@"STO_CUDA_ENTRY STV_DEFAULT"
_ZN7cutlass13device_kernelINS_4gemm6kernel13GemmUniversalIN4cute5tupleIJiiiiEEENS1_10collective13CollectiveMmaINS1_34MainloopSm90TmaGmmaWarpSpecializedILi16ENS5_IJNS4_1CILi1EEESB_SB_EEENS1_32KernelTmaWarpSpecializedPingpongEEENS5_IJNSA_ILi64EEENSA_ILi48EEESF_EEENS_6half_tENS5_IJlSB_lEEESI_SJ_NS4_8TiledMMAINS4_8MMA_AtomIJNS4_4SM904GMMA25MMA_64x16x16_F32F16F16_SSILNSN_5MajorE0ELSP_0ELNSN_7ScaleInE1ELSQ_1EEEEEENS4_6LayoutISC_NS5_IJNSA_ILi0EEESU_SU_EEEEENS5_IJNS4_10UnderscoreESX_SX_EEEEENS4_13SM90_TMA_LOADENS4_14ComposedLayoutINS4_7SwizzleILi3ELi4ELi3EEENS4_18smem_ptr_flag_bitsILi16EEENST_INS5_IJNSA_ILi8EEESF_EEENS5_IJSF_SB_EEEEEEEvNS4_8identityES10_S1A_vS1B_EENS_8epilogue10collective6detail29Sm90TmaWarpSpecializedAdapterINS1E_15DefaultEpilogueISI_SJ_SJ_NS1D_6thread17LinearCombinationISI_Li1EffLNS1I_9ScaleType4KindE0ELNS_15FloatRoundStyleE2ESI_EENS1_15EpilogueDefaultEEEEEvvEEEEvNT_6ParamsE:
[----:B------:R-:W0:Y:S01]  /*0000*/  LDC R1, c[0x0][0x28] ;  /* 0x00000a00ff017b82 */ /* 0x000e220000000800 */
[----:B------:R-:W1:Y:S01]  /*0010*/  S2R R4, SR_TID.X ;  /* 0x0000000000047919 */ /* 0x000e620000002100 */
[----:B------:R-:W-:Y:S01]  /*0020*/  ELECT P0, URZ, PT ;  /* 0x00000000003f782f */ /* 0x000fe20003800000 */
[----:B------:R-:W-:Y:S01]  /*0030*/  BSSY B0, `(.L_x_0) ;  /* 0x0000014000007945 */ /* 0x000fe20003800000 */
[----:B-1----:R-:W-:-:S05]  /*0040*/  SHF.R.U32.HI R0, RZ, 0x5, R4 ;  /* 0x00000005ff007819 */ /* 0x002fca0000011604 */
[----:B------:R-:W1:Y:S02]  /*0050*/  SHFL.IDX PT, R2, R0, RZ, 0x1f ;  /* 0x00001fff00027589 */ /* 0x000e6400000e0000 */
[----:B-1----:R-:W-:Y:S02]  /*0060*/  R2UR UR8, R2 ;  /* 0x00000000020872ca */ /* 0x002fe400000e0000 */
[----:B------:R-:W-:-:S05]  /*0070*/  SHF.R.U32.HI R2, RZ, 0x7, R4 ;  /* 0x00000007ff027819 */ /* 0x000fca0000011604 */
[----:B------:R1:W2:Y:S06]  /*0080*/  SHFL.IDX PT, R3, R2, RZ, 0x1f ;  /* 0x00001fff02037589 */ /* 0x0002ac00000e0000 */
[----:B------:R-:W-:Y:S02]  /*0090*/  USHF.R.S32.HI UR4, URZ, 0x1f, UR8 ;  /* 0x0000001f3f047899 */ /* 0x000fe40008011408 */
[----:B------:R-:W-:Y:S02]  /*00a0*/  ISETP.NE.OR P0, PT, RZ, UR8, !P0 ;  /* 0x00000008ff007c0c */ /* 0x000fe4000c705670 */
[----:B------:R-:W-:-:S04]  /*00b0*/  ULEA.HI UR4, UR4, UR8, URZ, 0x2 ;  /* 0x0000000804047291 */ /* 0x000fc8000f8f103f */
[----:B------:R-:W-:-:S04]  /*00c0*/  ULOP3.LUT UR4, UR4, 0xfffffffc, URZ, 0xc0, !UPT ;  /* 0xfffffffc04047892 */ /* 0x000fc8000f8ec03f */
[----:B------:R-:W-:-:S03]  /*00d0*/  UIADD3 UR8, UR8, -UR4, URZ ;  /* 0x8000000408087290 */ /* 0x000fc6000fffe03f */
[----:B01----:R-:W-:Y:S09]  /*00e0*/  @P0 BRA `(.L_x_1) ;  /* 0x0000000000200947 */ /* 0x003ff20003800000 */
[----:B------:R-:W-:Y:S02]  /*00f0*/  ULDC.64 UR4, c[0x0][0x198] ;  /* 0x0000660000047ab9 */ /* 0x000fe40000000a00 */
[----:B------:R-:W-:Y:S02]  /*0100*/  UIADD3 UR6, UP0, UR4, 0xf0, URZ ;  /* 0x000000f004067890 */ /* 0x000fe4000ff1e03f */
[----:B------:R-:W-:Y:S02]  /*0110*/  UIADD3 UR4, UP1, UR4, 0x1f0, URZ ;  /* 0x000001f004047890 */ /* 0x000fe4000ff3e03f */
[----:B------:R-:W-:Y:S02]  /*0120*/  UIADD3.X UR7, URZ, UR5, URZ, UP0, !UPT ;  /* 0x000000053f077290 */ /* 0x000fe400087fe43f */
[----:B------:R-:W-:-:S07]  /*0130*/  UIADD3.X UR5, URZ, UR5, URZ, UP1, !UPT ;  /* 0x000000053f057290 */ /* 0x000fce0008ffe43f */
[----:B------:R0:W-:Y:S02]  /*0140*/  UTMACCTL.PF [UR6] ;  /* 0x00000000060079b9 */ /* 0x0001e40008040000 */
[----:B------:R0:W-:Y:S02]  /*0150*/  UTMACCTL.PF [UR4] ;  /* 0x00000000040079b9 */ /* 0x0001e40008040000 */
[----:B0-----:R-:W-:Y:S01]  /*0160*/  NOP ;  /* 0x0000000000007918 */ /* 0x001fe20000000000 */
.L_x_1:
[----:B------:R-:W-:Y:S05]  /*0170*/  BSYNC B0 ;  /* 0x0000000000007941 */ /* 0x000fea0003800000 */
.L_x_0:
[----:B------:R-:W0:Y:S01]  /*0180*/  SHFL.IDX PT, R5, R0, RZ, 0x1f ;  /* 0x00001fff00057589 */ /* 0x000e2200000e0000 */
[----:B--2---:R-:W-:Y:S01]  /*0190*/  R2UR UR15, R3 ;  /* 0x00000000030f72ca */ /* 0x004fe200000e0000 */
[----:B------:R-:W-:-:S04]  /*01a0*/  UISETP.NE.AND UP0, UPT, UR8, 0x3, UPT ;  /* 0x000000030800788c */ /* 0x000fc8000bf05270 */
[----:B------:R-:W-:-:S08]  /*01b0*/  UISETP.EQ.OR UP0, UPT, UR8, URZ, !UP0 ;  /* 0x0000003f0800728c */ /* 0x000fd0000c702670 */
[----:B------:R-:W-:Y:S02]  /*01c0*/  UIADD3 UR18, UR15, -0x1, URZ ;  /* 0xffffffff0f127890 */ /* 0x000fe4000fffe03f */
[----:B------:R-:W-:Y:S02]  /*01d0*/  UISETP.EQ.AND UP0, UPT, UR15, URZ, UP0 ;  /* 0x0000003f0f00728c */ /* 0x000fe40008702270 */
[----:B------:R-:W-:Y:S02]  /*01e0*/  UISETP.GE.U32.AND UP1, UPT, UR18, 0x2, UPT ;  /* 0x000000021200788c */ /* 0x000fe4000bf26070 */
[----:B------:R-:W-:Y:S01]  /*01f0*/  USEL UR36, URZ, 0x1, !UP0 ;  /* 0x000000013f247887 */ /* 0x000fe2000c000000 */
[----:B0-----:R-:W-:-:S03]  /*0200*/  ISETP.NE.AND P0, PT, R5, RZ, PT ;  /* 0x000000ff0500720c */ /* 0x001fc60003f05270 */
[----:B------:R-:W-:-:S10]  /*0210*/  USEL UR36, UR36, 0x2, UP1 ;  /* 0x0000000224247887 */ /* 0x000fd40008800000 */
[----:B------:R-:W-:Y:S05]  /*0220*/  @P0 BRA `(.L_x_2) ;  /* 0x0000000000c40947 */ /* 0x000fea0003800000 */
[----:B------:R-:W-:Y:S01]  /*0230*/  ELECT P0, URZ, PT ;  /* 0x00000000003f782f */ /* 0x000fe20003800000 */
[----:B------:R-:W-:-:S12]  /*0240*/  BSSY B0, `(.L_x_2) ;  /* 0x000002f000007945 */ /* 0x000fd80003800000 */
[----:B------:R-:W-:Y:S05]  /*0250*/  @!P0 BRA `(.L_x_3) ;  /* 0x0000000000b48947 */ /* 0x000fea0003800000 */
[----:B------:R-:W0:Y:S01]  /*0260*/  S2UR UR9, SR_CgaCtaId ;  /* 0x00000000000979c3 */ /* 0x000e220000008800 */
[----:B------:R-:W-:Y:S01]  /*0270*/  UMOV UR4, 0x400 ;  /* 0x0000040000047882 */ /* 0x000fe20000000000 */
[----:B------:R-:W-:Y:S01]  /*0280*/  UMOV UR5, 0x1 ;  /* 0x0000000100057882 */ /* 0x000fe20000000000 */
[----:B------:R-:W-:Y:S02]  /*0290*/  UMOV UR6, 0x80 ;  /* 0x0000008000067882 */ /* 0x000fe40000000000 */
[----:B------:R-:W-:-:S04]  /*02a0*/  UIADD3 UR6, -UR6, 0x100000, URZ ;  /* 0x0010000006067890 */ /* 0x000fc8000fffe13f */
[----:B------:R-:W-:Y:S02]  /*02b0*/  USHF.L.U32 UR7, UR6, 0xb, URZ ;  /* 0x0000000b06077899 */ /* 0x000fe4000800063f */
[----:B------:R-:W-:Y:S02]  /*02c0*/  USHF.L.U32 UR6, UR6, 0x1, URZ ;  /* 0x0000000106067899 */ /* 0x000fe4000800063f */
[----:B0-----:R-:W-:Y:S02]  /*02d0*/  ULEA UR9, UR9, UR4, 0x18 ;  /* 0x0000000409097291 */ /* 0x001fe4000f8ec03f */
[----:B------:R-:W-:-:S04]  /*02e0*/  UIADD3 UR4, -UR5, 0x100000, URZ ;  /* 0x0010000005047890 */ /* 0x000fc8000fffe13f */
[----:B------:R-:W-:Y:S02]  /*02f0*/  USHF.L.U32 UR5, UR4, 0xb, URZ ;  /* 0x0000000b04057899 */ /* 0x000fe4000800063f */
[----:B------:R-:W-:Y:S01]  /*0300*/  USHF.L.U32 UR4, UR4, 0x1, URZ ;  /* 0x0000000104047899 */ /* 0x000fe2000800063f */
[----:B------:R-:W0:Y:S11]  /*0310*/  FENCE.VIEW.ASYNC.S ;  /* 0x00000000000073c6 */ /* 0x000e360000000000 */
[----:B0-----:R0:W1:Y:S01]  /*0320*/  SYNCS.EXCH.64 URZ, [UR9], UR4 ;  /* 0x00000004093f75b2 */ /* 0x0010620008000100 */
[----:B------:R0:W2:Y:S01]  /*0330*/  SYNCS.EXCH.64 URZ, [UR9+0x80], UR6 ;  /* 0x00008006093f75b2 */ /* 0x0000a20008000100 */
[----:B------:R0:W3:Y:S01]  /*0340*/  SYNCS.EXCH.64 URZ, [UR9+0x8], UR4 ;  /* 0x00000804093f75b2 */ /* 0x0000e20008000100 */
[----:B------:R0:W4:Y:S01]  /*0350*/  SYNCS.EXCH.64 URZ, [UR9+0x88], UR6 ;  /* 0x00008806093f75b2 */ /* 0x0001220008000100 */
[----:B------:R0:W0:Y:S01]  /*0360*/  SYNCS.EXCH.64 URZ, [UR9+0x10], UR4 ;  /* 0x00001004093f75b2 */ /* 0x0000220008000100 */
        /* <DEDUP_REMOVED lines=27> */
[----:B-1234-:R-:W-:Y:S01]  /*0520*/  NOP ;  /* 0x0000000000007918 */ /* 0x01efe20000000000 */
.L_x_3:
[----:B0-----:R-:W-:Y:S05]  /*0530*/  BSYNC B0 ;  /* 0x0000000000007941 */ /* 0x001fea0003800000 */
.L_x_2:
[----:B------:R-:W0:Y:S01]  /*0540*/  SHFL.IDX PT, R5, R0, RZ, 0x1f ;  /* 0x00001fff00057589 */ /* 0x000e2200000e0000 */
[----:B------:R-:W-:Y:S01]  /*0550*/  ELECT P0, URZ, PT ;  /* 0x00000000003f782f */ /* 0x000fe20003800000 */
[----:B------:R-:W-:Y:S01]  /*0560*/  NOP ;  /* 0x0000000000007918 */ /* 0x000fe20000000000 */
[----:B------:R-:W-:Y:S01]  /*0570*/  ELECT P1, URZ, PT ;  /* 0x00000000003f782f */ /* 0x000fe20003820000 */
[----:B------:R-:W1:Y:S01]  /*0580*/  SHFL.IDX PT, R3, R0, RZ, 0x1f ;  /* 0x00001fff00037589 */ /* 0x000e6200000e0000 */
[----:B------:R-:W-:Y:S01]  /*0590*/  UMOV UR4, 0x20 ;  /* 0x0000002000047882 */ /* 0x000fe20000000000 */
[----:B------:R-:W-:Y:S01]  /*05a0*/  UMOV UR12, 0x80 ;  /* 0x00000080000c7882 */ /* 0x000fe20000000000 */
[----:B------:R-:W-:Y:S01]  /*05b0*/  NOP ;  /* 0x0000000000007918 */ /* 0x000fe20000000000 */
[----:B------:R2:W3:Y:S01]  /*05c0*/  SHFL.IDX PT, R0, R2, RZ, 0x1f ;  /* 0x00001fff02007589 */ /* 0x0004e200000e0000 */
[----:B------:R-:W-:Y:S01]  /*05d0*/  ULDC.64 UR52, c[0x0][0x208] ;  /* 0x0000820000347ab9 */ /* 0x000fe20000000a00 */
[----:B0-----:R-:W-:-:S02]  /*05e0*/  ISETP.NE.OR P0, PT, R5, RZ, !P0 ;  /* 0x000000ff0500720c */ /* 0x001fc40004705670 */
[----:B-1----:R-:W-:Y:S02]  /*05f0*/  ISETP.NE.OR P1, PT, R3, RZ, !P1 ;  /* 0x000000ff0300720c */ /* 0x002fe40004f25670 */
[----:B------:R-:W-:-:S04]  /*0600*/  SHF.R.S32.HI R3, RZ, 0x1f, R4 ;  /* 0x0000001fff037819 */ /* 0x000fc80000011404 */
[----:B------:R-:W-:-:S05]  /*0610*/  LEA.HI R3, R3, R4, RZ, 0x7 ;  /* 0x0000000403037211 */ /* 0x000fca00078f38ff */
[----:B------:R-:W-:Y:S01]  /*0620*/  VOTEU.ALL UP0, P0 ;  /* 0x00000000003f7886 */ /* 0x000fe20000000000 */
[----:B------:R-:W-:Y:S01]  /*0630*/  LOP3.LUT R3, R3, 0xffffff80, RZ, 0xc0, !PT ;  /* 0xffffff8003037812 */ /* 0x000fe200078ec0ff */
[----:B------:R-:W-:-:S03]  /*0640*/  VOTEU.ALL UP1, P1 ;  /* 0x00000000003f7886 */ /* 0x000fc60000820000 */
[----:B------:R-:W0:Y:S01]  /*0650*/  @!UP0 S2UR UR7, SR_CgaCtaId ;  /* 0x00000000000789c3 */ /* 0x000e220000008800 */
[----:B------:R-:W-:Y:S01]  /*0660*/  @!UP0 UMOV UR6, 0x400 ;  /* 0x0000040000068882 */ /* 0x000fe20000000000 */
[----:B------:R-:W-:-:S04]  /*0670*/  @!UP0 UIADD3 UR4, -UR4, 0x100000, URZ ;  /* 0x0010000004048890 */ /* 0x000fc8000fffe13f */
[----:B------:R-:W-:Y:S02]  /*0680*/  @!UP0 USHF.L.U32 UR5, UR4, 0xb, URZ ;  /* 0x0000000b04058899 */ /* 0x000fe4000800063f */
[----:B------:R-:W-:Y:S01]  /*0690*/  @!UP0 USHF.L.U32 UR4, UR4, 0x1, URZ ;  /* 0x0000000104048899 */ /* 0x000fe2000800063f */
[----:B------:R-:W-:Y:S01]  /*06a0*/  IMAD.IADD R3, R4, 0x1, -R3 ;  /* 0x0000000104037824 */ /* 0x000fe200078e0a03 */
[----:B------:R-:W-:Y:S01]  /*06b0*/  @!UP1 UMOV UR10, 0x400 ;  /* 0x00000400000a9882 */ /* 0x000fe20000000000 */
[----:B------:R-:W-:Y:S01]  /*06c0*/  VOTEU.ALL UP2, P1 ;  /* 0x00000000003f7886 */ /* 0x000fe20000840000 */
[----:B------:R-:W-:Y:S01]  /*06d0*/  VOTEU.ALL UP3, P1 ;  /* 0x00000000003f7886 */ /* 0x000fe20000860000 */
[----:B------:R-:W-:Y:S01]  /*06e0*/  VOTEU.ALL UP4, P1 ;  /* 0x00000000003f7886 */ /* 0x000fe20000880000 */
[----:B------:R-:W1:Y:S01]  /*06f0*/  @!UP1 S2UR UR11, SR_CgaCtaId ;  /* 0x00000000000b99c3 */ /* 0x000e620000008800 */
[----:B------:R-:W-:Y:S01]  /*0700*/  VOTEU.ALL UP5, P1 ;  /* 0x00000000003f7886 */ /* 0x000fe200008a0000 */
[----:B------:R-:W-:Y:S01]  /*0710*/  ISETP.NE.AND P1, PT, RZ, UR15, PT ;  /* 0x0000000fff007c0c */ /* 0x000fe2000bf25270 */
[----:B0-----:R-:W-:-:S02]  /*0720*/  @!UP0 ULEA UR9, UR7, UR6, 0x18 ;  /* 0x0000000607098291 */ /* 0x001fc4000f8ec03f */
[----:B------:R-:W-:-:S04]  /*0730*/  @!UP1 UIADD3 UR6, -UR12, 0x100000, URZ ;  /* 0x001000000c069890 */ /* 0x000fc8000fffe13f */
[----:B------:R-:W-:Y:S02]  /*0740*/  @!UP1 USHF.L.U32 UR7, UR6, 0xb, URZ ;  /* 0x0000000b06079899 */ /* 0x000fe4000800063f */
[----:B------:R-:W-:Y:S01]  /*0750*/  @!UP1 USHF.L.U32 UR6, UR6, 0x1, URZ ;  /* 0x0000000106069899 */ /* 0x000fe2000800063f */
[----:B------:R-:W-:Y:S01]  /*0760*/  VOTEU.ALL UP0, P0 ;  /* 0x00000000003f7886 */ /* 0x000fe20000000000 */
[----:B-1----:R-:W-:Y:S01]  /*0770*/  @!UP1 ULEA UR10, UR11, UR10, 0x18 ;  /* 0x0000000a0b0a9291 */ /* 0x002fe2000f8ec03f */
[----:B------:R-:W-:Y:S01]  /*0780*/  VOTEU.ALL UP1, P0 ;  /* 0x00000000003f7886 */ /* 0x000fe20000020000 */
[----:B------:R-:W0:Y:S02]  /*0790*/  FENCE.VIEW.ASYNC.S ;  /* 0x00000000000073c6 */ /* 0x000e240000000000 */
[----:B0-----:R-:W0:Y:S02]  /*07a0*/  @!UP0 SYNCS.EXCH.64 URZ, [UR9+0x130], UR4 ;  /* 0x00013004093f85b2 */ /* 0x001e240008000100 */
[----:B------:R1:W0:Y:S01]  /*07b0*/  @!UP1 SYNCS.EXCH.64 URZ, [UR9+0x138], UR4 ;  /* 0x00013804093f95b2 */ /* 0x0002220008000100 */
[----:B------:R-:W-:Y:S01]  /*07c0*/  NOP ;  /* 0x0000000000007918 */ /* 0x000fe20000000000 */
[----:B-1----:R-:W-:-:S02]  /*07d0*/  ULDC.64 UR4, c[0x0][0x598] ;  /* 0x0001660000047ab9 */ /* 0x002fc40000000a00 */
[----:B------:R-:W-:Y:S02]  /*07e0*/  ISETP.NE.U32.AND P0, PT, RZ, UR4, PT ;  /* 0x00000004ff007c0c */ /* 0x000fe4000bf05070 */
[----:B------:R2:W0:Y:S02]  /*07f0*/  @!UP2 SYNCS.EXCH.64 URZ, [UR10+0x110], UR6 ;  /* 0x000110060a3fa5b2 */ /* 0x0004240008000100 */
[----:B------:R-:W-:Y:S01]  /*0800*/  ISETP.NE.AND.EX P0, PT, RZ, UR5, PT, P0 ;  /* 0x00000005ff007c0c */ /* 0x000fe2000bf05300 */
[----:B------:R2:W0:Y:S01]  /*0810*/  @!UP3 SYNCS.EXCH.64 URZ, [UR10+0x118], UR6 ;  /* 0x000118060a3fb5b2 */ /* 0x0004220008000100 */
[----:B------:R2:W0:Y:S01]  /*0820*/  @!UP4 SYNCS.EXCH.64 URZ, [UR10+0x120], UR6 ;  /* 0x000120060a3fc5b2 */ /* 0x0004220008000100 */
[----:B------:R2:W0:Y:S01]  /*0830*/  @!UP5 SYNCS.EXCH.64 URZ, [UR10+0x128], UR6 ;  /* 0x000128060a3fd5b2 */ /* 0x0004220008000100 */
[----:B------:R-:W-:Y:S01]  /*0840*/  NOP ;  /* 0x0000000000007918 */ /* 0x000fe20000000000 */
[----:B0-----:R-:W-:Y:S08]  /*0850*/  BAR.SYNC.DEFER_BLOCKING 0x0 ;  /* 0x0000000000007b1d */ /* 0x001ff00000010000 */
[----:B--23--:R-:W-:Y:S05]  /*0860*/  @!P0 BRA `(.L_x_4) ;  /* 0x00000000001c8947 */ /* 0x00cfea0003800000 */
[----:B------:R-:W0:Y:S02]  /*0870*/  LDC.64 R6, c[0x0][0x598] ;  /* 0x00016600ff067b82 */ /* 0x000e240000000a00 */
[----:B0-----:R-:W2:Y:S02]  /*0880*/  LDG.E.64 R6, desc[UR52][R6.64] ;  /* 0x0000003406067981 */ /* 0x001ea4000c1e1b00 */
[----:B--2---:R-:W-:-:S04]  /*0890*/  ISETP.NE.U32.AND P0, PT, R6, RZ, PT ;  /* 0x000000ff0600720c */ /* 0x004fc80003f05070 */
[----:B------:R-:W-:-:S13]  /*08a0*/  ISETP.NE.AND.EX P0, PT, R7, RZ, PT, P0 ;  /* 0x000000ff0700720c */ /* 0x000fda0003f05300 */
[----:B------:R-:W-:Y:S05]  /*08b0*/  @!P0 BRA `(.L_x_4) ;  /* 0x0000000000088947 */ /* 0x000fea0003800000 */
[----:B------:R1:W5:Y:S01]  /*08c0*/  LD.E R22, desc[UR52][R6.64] ;  /* 0x0000003406167980 */ /* 0x000362000c101900 */
[----:B------:R-:W-:Y:S05]  /*08d0*/  BRA `(.L_x_5) ;  /* 0x0000000000247947 */ /* 0x000fea0003800000 */
.L_x_4:
[----:B------:R-:W-:Y:S02]  /*08e0*/  ULDC.64 UR4, c[0x0][0x588] ;  /* 0x0001620000047ab9 */ /* 0x000fe40000000a00 */
[----:B------:R-:W-:-:S04]  /*08f0*/  ISETP.NE.U32.AND P0, PT, RZ, UR4, PT ;  /* 0x00000004ff007c0c */ /* 0x000fc8000bf05070 */
[----:B------:R-:W-:-:S13]  /*0900*/  ISETP.NE.AND.EX P0, PT, RZ, UR5, PT, P0 ;  /* 0x00000005ff007c0c */ /* 0x000fda000bf05300 */
[----:B------:R-:W-:Y:S05]  /*0910*/  @!P0 BRA `(.L_x_6) ;  /* 0x00000000000c8947 */ /* 0x000fea0003800000 */
[----:B------:R-:W0:Y:S02]  /*0920*/  LDC.64 R22, c[0x0][0x588] ;  /* 0x00016200ff167b82 */ /* 0x000e240000000a00 */
[----:B0-----:R0:W5:Y:S01]  /*0930*/  LDG.E R22, desc[UR52][R22.64] ;  /* 0x0000003416167981 */ /* 0x001162000c1e1900 */
[----:B------:R-:W-:Y:S05]  /*0940*/  BRA `(.L_x_5) ;  /* 0x0000000000087947 */ /* 0x000fea0003800000 */
.L_x_6:
[----:B------:R-:W-:Y:S02]  /*0950*/  ULDC UR4, c[0x0][0x580] ;  /* 0x0001600000047ab9 */ /* 0x000fe40000000800 */
[----:B------:R-:W-:-:S07]  /*0960*/  IMAD.U32 R22, RZ, RZ, UR4 ;  /* 0x00000004ff167e24 */ /* 0x000fce000f8e00ff */
.L_x_5:
[----:B------:R-:W-:Y:S02]  /*0970*/  ULDC.64 UR4, c[0x0][0x5a0] ;  /* 0x0001680000047ab9 */ /* 0x000fe40000000a00 */
[----:B------:R-:W-:-:S04]  /*0980*/  ISETP.NE.U32.AND P0, PT, RZ, UR4, PT ;  /* 0x00000004ff007c0c */ /* 0x000fc8000bf05070 */
[----:B------:R-:W-:-:S13]  /*0990*/  ISETP.NE.AND.EX P0, PT, RZ, UR5, PT, P0 ;  /* 0x00000005ff007c0c */ /* 0x000fda000bf05300 */
[----:B------:R-:W-:Y:S05]  /*09a0*/  @!P0 BRA `(.L_x_7) ;  /* 0x00000000001c8947 */ /* 0x000fea0003800000 */
[----:B-1----:R-:W1:Y:S02]  /*09b0*/  LDC.64 R6, c[0x0][0x5a0] ;  /* 0x00016800ff067b82 */ /* 0x002e640000000a00 */
[----:B-1----:R-:W2:Y:S02]  /*09c0*/  LDG.E.64 R6, desc[UR52][R6.64] ;  /* 0x0000003406067981 */ /* 0x002ea4000c1e1b00 */
[----:B--2---:R-:W-:-:S04]  /*09d0*/  ISETP.NE.U32.AND P0, PT, R6, RZ, PT ;  /* 0x000000ff0600720c */ /* 0x004fc80003f05070 */
[----:B------:R-:W-:-:S13]  /*09e0*/  ISETP.NE.AND.EX P0, PT, R7, RZ, PT, P0 ;  /* 0x000000ff0700720c */ /* 0x000fda0003f05300 */
[----:B------:R-:W-:Y:S05]  /*09f0*/  @!P0 BRA `(.L_x_7) ;  /* 0x0000000000088947 */ /* 0x000fea0003800000 */
[----:B0-----:R2:W5:Y:S01]  /*0a00*/  LD.E R23, desc[UR52][R6.64] ;  /* 0x0000003406177980 */ /* 0x001562000c101900 */
[----:B------:R-:W-:Y:S05]  /*0a10*/  BRA `(.L_x_8) ;  /* 0x0000000000247947 */ /* 0x000fea0003800000 */
.L_x_7:
[----:B------:R-:W-:Y:S02]  /*0a20*/  ULDC.64 UR4, c[0x0][0x590] ;  /* 0x0001640000047ab9 */ /* 0x000fe40000000a00 */
[----:B------:R-:W-:-:S04]  /*0a30*/  ISETP.NE.U32.AND P0, PT, RZ, UR4, PT ;  /* 0x00000004ff007c0c */ /* 0x000fc8000bf05070 */
[----:B------:R-:W-:-:S13]  /*0a40*/  ISETP.NE.AND.EX P0, PT, RZ, UR5, PT, P0 ;  /* 0x00000005ff007c0c */ /* 0x000fda000bf05300 */
[----:B------:R-:W-:Y:S05]  /*0a50*/  @!P0 BRA `(.L_x_9) ;  /* 0x00000000000c8947 */ /* 0x000fea0003800000 */
[----:B-1----:R-:W0:Y:S02]  /*0a60*/  LDC.64 R6, c[0x0][0x590] ;  /* 0x00016400ff067b82 */ /* 0x002e240000000a00 */
[----:B0-----:R0:W5:Y:S01]  /*0a70*/  LDG.E R23, desc[UR52][R6.64] ;  /* 0x0000003406177981 */ /* 0x001162000c1e1900 */
[----:B------:R-:W-:Y:S05]  /*0a80*/  BRA `(.L_x_8) ;  /* 0x0000000000087947 */ /* 0x000fea0003800000 */
.L_x_9:
[----:B------:R-:W-:Y:S02]  /*0a90*/  ULDC UR4, c[0x0][0x584] ;  /* 0x0001610000047ab9 */ /* 0x000fe40000000800 */
[----:B0-----:R-:W-:-:S07]  /*0aa0*/  IMAD.U32 R23, RZ, RZ, UR4 ;  /* 0x00000004ff177e24 */ /* 0x001fce000f8e00ff */
.L_x_8:
[----:B------:R-:W3:Y:S01]  /*0ab0*/  S2UR UR10, SR_CTAID.Y ;  /* 0x00000000000a79c3 */ /* 0x000ee20000002600 */
[----:B------:R-:W-:Y:S01]  /*0ac0*/  ULDC UR5, c[0x0][0x65c] ;  /* 0x0001970000057ab9 */ /* 0x000fe20000000800 */
[----:B------:R-:W-:Y:S01]  /*0ad0*/  UISETP.NE.AND UP0, UPT, UR15, 0x2, UPT ;  /* 0x000000020f00788c */ /* 0x000fe2000bf05270 */
[----:B------:R-:W-:Y:S01]  /*0ae0*/  PRMT R5, RZ, 0x7610, R5 ;  /* 0x00007610ff057816 */ /* 0x000fe20000000005 */
[----:B------:R-:W-:Y:S01]  /*0af0*/  UISETP.NE.AND UP2, UPT, UR5, 0x1, UPT ;  /* 0x000000010500788c */ /* 0x000fe2000bf45270 */
[----:B------:R-:W-:Y:S02]  /*0b00*/  IMAD.MOV.U32 R18, RZ, RZ, -0x1 ;  /* 0xffffffffff127424 */ /* 0x000fe400078e00ff */
[----:B------:R-:W-:Y:S01]  /*0b10*/  IMAD.MOV.U32 R19, RZ, RZ, -0x1 ;  /* 0xffffffffff137424 */ /* 0x000fe200078e00ff */
[----:B------:R-:W4:Y:S01]  /*0b20*/  S2UR UR4, SR_CTAID.X ;  /* 0x00000000000479c3 */ /* 0x000f220000002500 */
[----:B------:R-:W-:-:S06]  /*0b30*/  UP2UR UR38, UPR, URZ, 0x4 ;  /* 0x000000043f267883 */ /* 0x000fcc0008000000 */
[----:B------:R-:W-:Y:S01]  /*0b40*/  @UP2 ULDC UR12, c[0x0][0x10] ;  /* 0x00000400000c2ab9 */ /* 0x000fe20000000800 */
[----:B------:R-:W-:Y:S01]  /*0b50*/  @UP2 UMOV UR7, URZ ;  /* 0x0000003f00072c82 */ /* 0x000fe20008000000 */
[----:B------:R-:W-:Y:S01]  /*0b60*/  @UP2 UMOV UR5, URZ ;  /* 0x0000003f00052c82 */ /* 0x000fe20008000000 */
[----:B012---:R-:W0:Y:S01]  /*0b70*/  LDC.64 R6, c[0x0][0x650] ;  /* 0x00019400ff067b82 */ /* 0x007e220000000a00 */
[----:B---3--:R-:W-:Y:S02]  /*0b80*/  @UP2 UMOV UR9, UR10 ;  /* 0x0000000a00092c82 */ /* 0x008fe40008000000 */
[----:B------:R-:W-:Y:S01]  /*0b90*/  @UP2 UMOV UR6, UR9 ;  /* 0x0000000900062c82 */ /* 0x000fe20008000000 */
[----:B------:R-:W-:Y:S01]  /*0ba0*/  @!UP2 UMOV UR9, UR10 ;  /* 0x0000000a0009ac82 */ /* 0x000fe20008000000 */
[----:B----4-:R-:W-:-:S03]  /*0bb0*/  @UP2 UIMAD.WIDE.U32 UR12, UR4, UR12, UR6 ;  /* 0x0000000c040c22a5 */ /* 0x010fc6000f8e0006 */
[----:B------:R-:W-:Y:S01]  /*0bc0*/  @!UP2 ULDC UR6, c[0x0][0xc] ;  /* 0x000003000006aab9 */ /* 0x000fe20000000800 */
[----:B------:R-:W-:Y:S01]  /*0bd0*/  @UP2 UIADD3 UR14, UR13, UR5, URZ ;  /* 0x000000050d0e2290 */ /* 0x000fe2000fffe03f */
[----:B------:R-:W-:Y:S02]  /*0be0*/  ULDC UR10, c[0x0][0xc] ;  /* 0x00000300000a7ab9 */ /* 0x000fe40000000800 */
[----:B------:R-:W-:Y:S01]  /*0bf0*/  UMOV UR5, URZ ;  /* 0x0000003f00057c82 */ /* 0x000fe20008000000 */
[----:B------:R-:W-:Y:S01]  /*0c00*/  ULDC UR11, c[0x0][0x10] ;  /* 0x00000400000b7ab9 */ /* 0x000fe20000000800 */
[----:B------:R-:W-:Y:S02]  /*0c10*/  @!UP2 UIMAD.WIDE.U32 UR6, UR6, UR9, UR4 ;  /* 0x000000090606a2a5 */ /* 0x000fe4000f8e0004 */
[----:B------:R-:W-:Y:S01]  /*0c20*/  UIMAD.WIDE.U32 UR10, UR10, UR11, URZ ;  /* 0x0000000b0a0a72a5 */ /* 0x000fe2000f8e003f */
[----:B------:R-:W-:-:S03]  /*0c30*/  ULDC UR13, c[0x0][0x14] ;  /* 0x00000500000d7ab9 */ /* 0x000fc60000000800 */
[----:B------:R-:W-:Y:S02]  /*0c40*/  UIMAD.WIDE.U32 UR50, UR10, UR13, URZ ;  /* 0x0000000d0a3272a5 */ /* 0x000fe4000f8e003f */
[----:B------:R-:W-:Y:S01]  /*0c50*/  UIMAD UR37, UR11, UR13, URZ ;  /* 0x0000000d0b2572a4 */ /* 0x000fe2000f8e023f */
[----:B------:R-:W-:Y:S01]  /*0c60*/  @!UP2 UMOV UR12, UR6 ;  /* 0x00000006000cac82 */ /* 0x000fe20008000000 */
[----:B------:R-:W-:Y:S02]  /*0c70*/  @!UP2 UMOV UR14, UR7 ;  /* 0x00000007000eac82 */ /* 0x000fe40008000000 */
[----:B------:R-:W-:Y:S02]  /*0c80*/  UIADD3 UR37, UR51, UR37, URZ ;  /* 0x0000002533257290 */ /* 0x000fe4000fffe03f */
[----:B------:R-:W-:-:S04]  /*0c90*/  UIADD3 UR6, UP1, UR12, UR50, URZ ;  /* 0x000000320c067290 */ /* 0x000fc8000ff3e03f */
[----:B------:R-:W-:Y:S02]  /*0ca0*/  UIADD3.X UR7, UR14, UR37, URZ, UP1, !UPT ;  /* 0x000000250e077290 */ /* 0x000fe40008ffe43f */
[----:B------:R-:W-:Y:S02]  /*0cb0*/  USEL UR6, UR6, UR12, !UP0 ;  /* 0x0000000c06067287 */ /* 0x000fe4000c000000 */
[----:B------:R-:W-:-:S04]  /*0cc0*/  USEL UR7, UR7, UR14, !UP0 ;  /* 0x0000000e07077287 */ /* 0x000fc8000c000000 */
[----:B0-----:R-:W-:Y:S01]  /*0cd0*/  ISETP.LE.U32.AND P0, PT, R6, UR6, PT ;  /* 0x0000000606007c0c */ /* 0x001fe2000bf03070 */
[----:B------:R-:W-:Y:S02]  /*0ce0*/  IMAD.U32 R16, RZ, RZ, UR6 ;  /* 0x00000006ff107e24 */ /* 0x000fe4000f8e00ff */
[----:B------:R-:W-:Y:S02]  /*0cf0*/  IMAD.U32 R2, RZ, RZ, UR7 ;  /* 0x00000007ff027e24 */ /* 0x000fe4000f8e00ff */
[----:B------:R-:W-:-:S03]  /*0d00*/  IMAD.U32 R17, RZ, RZ, UR7 ;  /* 0x00000007ff117e24 */ /* 0x000fc6000f8e00ff */
[----:B------:R-:W-:Y:S01]  /*0d10*/  ISETP.GE.U32.AND.EX P0, PT, R2, R7, PT, P0 ;  /* 0x000000070200720c */ /* 0x000fe20003f06100 */
[----:B------:R-:W-:-:S12]  /*0d20*/  IMAD.MOV.U32 R2, RZ, RZ, -0x1 ;  /* 0xffffffffff027424 */ /* 0x000fd800078e00ff */
[----:B------:R-:W-:Y:S05]  /*0d30*/  @P0 BRA `(.L_x_10) ;  /* 0x00000004008c0947 */ /* 0x000fea0003800000 */
[----:B------:R-:W-:Y:S01]  /*0d40*/  I2FP.F32.U32 R2, UR4 ;  /* 0x0000000400027c45 */ /* 0x000fe20008201000 */
[----:B------:R-:W-:Y:S01]  /*0d50*/  ULDC.64 UR16, c[0x0][0x628] ;  /* 0x00018a0000107ab9 */ /* 0x000fe20000000a00 */
[----:B------:R-:W-:Y:S01]  /*0d60*/  ULDC UR6, c[0x0][0x150] ;  /* 0x0000540000067ab9 */ /* 0x000fe20000000800 */
[----:B------:R-:W-:Y:S01]  /*0d70*/  ISETP.NE.U32.AND P0, PT, RZ, UR16, PT ;  /* 0x00000010ff007c0c */ /* 0x000fe2000bf05070 */
[----:B------:R-:W-:Y:S01]  /*0d80*/  ULDC UR15, c[0x0][0x630] ;  /* 0x00018c00000f7ab9 */ /* 0x000fe20000000800 */
[----:B------:R-:W-:Y:S01]  /*0d90*/  FMUL R2, R2, UR6 ;  /* 0x0000000602027c20 */ /* 0x000fe20008400000 */
[----:B------:R-:W-:Y:S01]  /*0da0*/  R2UR UR19, R16 ;  /* 0x00000000101372ca */ /* 0x000fe200000e0000 */
[----:B------:R-:W-:Y:S01]  /*0db0*/  ULDC UR21, c[0x0][0x154] ;  /* 0x0000550000157ab9 */ /* 0x000fe20000000800 */
[----:B------:R-:W-:Y:S01]  /*0dc0*/  ISETP.NE.AND.EX P0, PT, RZ, UR17, PT, P0 ;  /* 0x00000011ff007c0c */ /* 0x000fe2000bf05300 */
[----:B------:R0:W1:Y:S01]  /*0dd0*/  F2I.U32.TRUNC.NTZ R5, R2 ;  /* 0x0000000200057305 */ /* 0x000062000020f000 */
[----:B------:R-:W-:-:S02]  /*0de0*/  R2UR UR20, R17 ;  /* 0x00000000111472ca */ /* 0x000fc400000e0000 */
[----:B------:R-:W-:Y:S02]  /*0df0*/  R2UR UR6, R16 ;  /* 0x00000000100672ca */ /* 0x000fe400000e0000 */
[----:B------:R-:W-:-:S07]  /*0e00*/  R2UR UR7, R17 ;  /* 0x00000000110772ca */ /* 0x000fce00000e0000 */
[----:B0-----:R-:W-:Y:S08]  /*0e10*/  @!P0 BRA `(.L_x_11) ;  /* 0x0000000000308947 */ /* 0x001ff00003800000 */
[----:B------:R-:W-:Y:S01]  /*0e20*/  R2UR UR6, R16 ;  /* 0x00000000100672ca */ /* 0x000fe200000e0000 */
[----:B------:R-:W-:Y:S01]  /*0e30*/  ULDC UR12, c[0x0][0x634] ;  /* 0x00018d00000c7ab9 */ /* 0x000fe20000000800 */
[----:B------:R-:W-:-:S11]  /*0e40*/  R2UR UR14, R17 ;  /* 0x00000000110e72ca */ /* 0x000fd600000e0000 */
[----:B------:R-:W-:-:S04]  /*0e50*/  UIADD3 UR12, UP1, UR6, UR12, URZ ;  /* 0x0000000c060c7290 */ /* 0x000fc8000ff3e03f */
[----:B------:R-:W-:-:S04]  /*0e60*/  UIADD3.X UR14, URZ, UR14, URZ, UP1, !UPT ;  /* 0x0000000e3f0e7290 */ /* 0x000fc80008ffe43f */
[----:B------:R-:W-:-:S04]  /*0e70*/  UIMAD.WIDE.U32 UR6, UR14, UR16, URZ ;  /* 0x000000100e0672a5 */ /* 0x000fc8000f8e003f */
[----:B------:R-:W-:Y:S02]  /*0e80*/  UIMAD.WIDE.U32 UR10, UP1, UR12, UR17, UR6 ;  /* 0x000000110c0a72a5 */ /* 0x000fe4000f820006 */
[----:B------:R-:W-:Y:S02]  /*0e90*/  UIMAD.WIDE.U32 UR6, UR12, UR16, URZ ;  /* 0x000000100c0672a5 */ /* 0x000fe4000f8e003f */
[----:B------:R-:W-:Y:S02]  /*0ea0*/  UIADD3.X UR13, URZ, URZ, URZ, UP1, !UPT ;  /* 0x0000003f3f0d7290 */ /* 0x000fe40008ffe43f */
[----:B------:R-:W-:Y:S01]  /*0eb0*/  UIADD3 URZ, UP1, UR7, UR10, URZ ;  /* 0x0000000a073f7290 */ /* 0x000fe2000ff3e03f */
[----:B------:R-:W-:-:S03]  /*0ec0*/  UMOV UR12, UR11 ;  /* 0x0000000b000c7c82 */ /* 0x000fc60008000000 */
[----:B------:R-:W-:-:S12]  /*0ed0*/  UIMAD.WIDE.U32.X UR6, UR14, UR17, UR12, UP1 ;  /* 0x000000110e0672a5 */ /* 0x000fd800088e040c */
.L_x_11:
[----:B------:R-:W-:Y:S01]  /*0ee0*/  USHF.R.U64 UR5, UR6, UR15, UR7 ;  /* 0x0000000f06057299 */ /* 0x000fe20008001207 */
[----:B------:R-:W-:Y:S01]  /*0ef0*/  I2FP.F32.U32 R2, UR9 ;  /* 0x0000000900027c45 */ /* 0x000fe20008201000 */
[----:B------:R-:W-:Y:S01]  /*0f00*/  USHF.R.U32.HI UR6, URZ, UR15, UR7 ;  /* 0x0000000f3f067299 */ /* 0x000fe20008011607 */
[----:B-1----:R-:W-:Y:S01]  /*0f10*/  R2UR UR14, R5 ;  /* 0x00000000050e72ca */ /* 0x002fe200000e0000 */
[----:B------:R-:W-:Y:S02]  /*0f20*/  UIADD3 UR17, UP1, URZ, -UR5, URZ ;  /* 0x800000053f117290 */ /* 0x000fe4000ff3e03f */
[----:B------:R-:W-:Y:S01]  /*0f30*/  FMUL R2, R2, UR21 ;  /* 0x0000001502027c20 */ /* 0x000fe20008400000 */
[----:B------:R-:W-:Y:S01]  /*0f40*/  ULDC.64 UR10, c[0x0][0x620] ;  /* 0x00018800000a7ab9 */ /* 0x000fe20000000a00 */
[----:B------:R-:W-:Y:S01]  /*0f50*/  UIADD3.X UR6, URZ, ~UR6, URZ, UP1, !UPT ;  /* 0x800000063f067290 */ /* 0x000fe20008ffe43f */
[----:B------:R-:W-:Y:S01]  /*0f60*/  UMOV UR12, UR19 ;  /* 0x00000013000c7c82 */ /* 0x000fe20008000000 */
[----:B------:R-:W-:-:S02]  /*0f70*/  UMOV UR13, UR20 ;  /* 0x00000014000d7c82 */ /* 0x000fc40008000000 */
[----:B------:R-:W-:Y:S01]  /*0f80*/  UIMAD UR6, UR6, UR10, URZ ;  /* 0x0000000a060672a4 */ /* 0x000fe2000f8e023f */
[----:B------:R-:W0:Y:S01]  /*0f90*/  F2I.U32.TRUNC.NTZ R2, R2 ;  /* 0x0000000200027305 */ /* 0x000e22000020f000 */
[----:B------:R-:W-:Y:S02]  /*0fa0*/  UIMAD.WIDE.U32 UR12, UR17, UR10, UR12 ;  /* 0x0000000a110c72a5 */ /* 0x000fe4000f8e000c */
[----:B------:R-:W-:Y:S01]  /*0fb0*/  UIMAD UR17, UR17, UR11, UR6 ;  /* 0x0000000b111172a4 */ /* 0x000fe2000f8e0206 */
[----:B------:R-:W-:Y:S01]  /*0fc0*/  ULDC UR24, c[0x0][0x658] ;  /* 0x0001960000187ab9 */ /* 0x000fe20000000800 */
[----:B------:R-:W-:Y:S02]  /*0fd0*/  UMOV UR22, 0xffffffff ;  /* 0xffffffff00167882 */ /* 0x000fe40000000000 */
[----:B------:R-:W-:Y:S01]  /*0fe0*/  UIADD3 UR17, UR13, UR17, URZ ;  /* 0x000000110d117290 */ /* 0x000fe2000fffe03f */
[----:B------:R-:W-:Y:S01]  /*0ff0*/  ULDC UR19, c[0x0][0x618] ;  /* 0x0001860000137ab9 */ /* 0x000fe20000000800 */
[----:B------:R-:W-:Y:S01]  /*1000*/  ULDC.64 UR6, c[0x0][0x640] ;  /* 0x0001900000067ab9 */ /* 0x000fe20000000a00 */
[----:B------:R-:W-:Y:S01]  /*1010*/  USHF.L.U32 UR13, UR22, UR24, URZ ;  /* 0x00000018160d7299 */ /* 0x000fe2000800063f */
[----:B------:R-:W-:Y:S01]  /*1020*/  ISETP.NE.U32.AND P0, PT, RZ, UR6, PT ;  /* 0x00000006ff007c0c */ /* 0x000fe2000bf05070 */
[----:B------:R-:W-:-:S02]  /*1030*/  USHF.R.U64 UR22, UR12, UR19, UR17 ;  /* 0x000000130c167299 */ /* 0x000fc40008001211 */
[----:B------:R-:W-:Y:S01]  /*1040*/  USHF.R.U32.HI UR12, URZ, UR19, UR17 ;  /* 0x000000133f0c7299 */ /* 0x000fe20008011611 */
[----:B0-----:R-:W-:Y:S01]  /*1050*/  R2UR UR16, R2 ;  /* 0x00000000021072ca */ /* 0x001fe200000e0000 */
[----:B------:R-:W-:Y:S01]  /*1060*/  ULDC UR21, c[0x0][0x608] ;  /* 0x0001820000157ab9 */ /* 0x000fe20000000800 */
[----:B------:R-:W-:Y:S01]  /*1070*/  ISETP.NE.AND.EX P0, PT, RZ, UR7, PT, P0 ;  /* 0x00000007ff007c0c */ /* 0x000fe2000bf05300 */
[----:B------:R-:W-:Y:S02]  /*1080*/  USHF.R.U64 UR26, UR22, UR21, UR12 ;  /* 0x00000015161a7299 */ /* 0x000fe4000800120c */
[----:B------:R-:W-:Y:S01]  /*1090*/  USHF.R.U32.HI UR12, URZ, UR21, UR12 ;  /* 0x000000153f0c7299 */ /* 0x000fe2000801160c */
[----:B------:R-:W-:Y:S01]  /*10a0*/  UMOV UR20, 0x1 ;  /* 0x0000000100147882 */ /* 0x000fe20000000000 */
[----:B------:R-:W-:Y:S02]  /*10b0*/  UIADD3 UR14, -UR14, URZ, URZ ;  /* 0x0000003f0e0e7290 */ /* 0x000fe4000fffe13f */
[----:B------:R-:W-:-:S02]  /*10c0*/  USHF.R.U64 UR27, UR26, UR24, UR12 ;  /* 0x000000181a1b7299 */ /* 0x000fc4000800120c */
[----:B------:R-:W-:Y:S01]  /*10d0*/  USHF.L.U32 UR19, UR20, UR24, URZ ;  /* 0x0000001814137299 */ /* 0x000fe2000800063f */
[----:B------:R-:W-:Y:S01]  /*10e0*/  ULDC UR15, c[0x0][0x144] ;  /* 0x00005100000f7ab9 */ /* 0x000fe20000000800 */
[----:B------:R-:W-:Y:S01]  /*10f0*/  ULDC UR10, c[0x0][0x600] ;  /* 0x00018000000a7ab9 */ /* 0x000fe20000000800 */
[----:B------:R-:W-:Y:S02]  /*1100*/  ULOP3.LUT UR20, URZ, UR13, URZ, 0x33, !UPT ;  /* 0x0000000d3f147292 */ /* 0x000fe4000f8e333f */
[----:B------:R-:W-:Y:S02]  /*1110*/  USHF.R.U32.HI UR13, URZ, UR24, UR12 ;  /* 0x000000183f0d7299 */ /* 0x000fe4000801160c */
[----:B------:R-:W-:Y:S02]  /*1120*/  UIADD3 UR11, UR10, -0x1, URZ ;  /* 0xffffffff0a0b7890 */ /* 0x000fe4000fffe03f */
[----:B------:R-:W-:Y:S02]  /*1130*/  UIADD3 UR23, -UR16, URZ, URZ ;  /* 0x0000003f10177290 */ /* 0x000fe4000fffe13f */
[----:B------:R-:W-:Y:S01]  /*1140*/  UIMAD UR4, UR15, UR14, UR4 ;  /* 0x0000000e0f0472a4 */ /* 0x000fe2000f8e0204 */
[----:B------:R-:W-:Y:S01]  /*1150*/  ULDC UR28, c[0x0][0x148] ;  /* 0x00005200001c7ab9 */ /* 0x000fe20000000800 */
[----:B------:R-:W-:Y:S01]  /*1160*/  ULDC UR24, c[0x0][0x648] ;  /* 0x0001920000187ab9 */ /* 0x000fe20000000800 */
[----:B------:R-:W-:Y:S01]  /*1170*/  ULDC UR25, c[0x0][0x638] ;  /* 0x00018e0000197ab9 */ /* 0x000fe20000000800 */
[----:B------:R-:W-:Y:S01]  /*1180*/  UMOV UR12, UR27 ;  /* 0x0000001b000c7c82 */ /* 0x000fe20008000000 */
[----:B------:R-:W-:Y:S07]  /*1190*/  @!P0 BRA `(.L_x_12) ;  /* 0x0000000000308947 */ /* 0x000fee0003800000 */
[----:B------:R-:W-:Y:S02]  /*11a0*/  ULDC UR16, c[0x0][0x64c] ;  /* 0x0001930000107ab9 */ /* 0x000fe40000000800 */
        /* <DEDUP_REMOVED lines=8> */
[----:B------:R-:W-:-:S07]  /*1230*/  UIMAD.WIDE.U32.X UR6, UR21, UR7, UR16, UP1 ;  /* 0x00000007150672a5 */ /* 0x000fce00088e0410 */
[----:B------:R-:W-:Y:S01]  /*1240*/  UMOV UR12, UR6 ;  /* 0x00000006000c7c82 */ /* 0x000fe20008000000 */
[----:B------:R-:W-:-:S05]  /*1250*/  UMOV UR13, UR7 ;  /* 0x00000007000d7c82 */ /* 0x000fca0008000000 */
.L_x_12:
[----:B------:R-:W-:Y:S01]  /*1260*/  UISETP.NE.AND UP1, UPT, UR38, URZ, UPT ;  /* 0x0000003f2600728c */ /* 0x000fe2000bf25270 */
[----:B------:R-:W-:Y:S01]  /*1270*/  IMAD.MOV.U32 R5, RZ, RZ, 0x1 ;  /* 0x00000001ff057424 */ /* 0x000fe200078e00ff */
[----:B------:R-:W-:Y:S01]  /*1280*/  USHF.R.U64 UR6, UR12, UR24, UR13 ;  /* 0x000000180c067299 */ /* 0x000fe2000800120d */
[----:B------:R-:W-:Y:S01]  /*1290*/  IMAD.U32 R19, RZ, RZ, UR5 ;  /* 0x00000005ff137e24 */ /* 0x000fe2000f8e00ff */
[----:B------:R-:W-:Y:S02]  /*12a0*/  ULOP3.LUT UR20, UR26, UR20, URZ, 0xc0, !UPT ;  /* 0x000000141a147292 */ /* 0x000fe4000f8ec03f */
[----:B------:R-:W-:Y:S02]  /*12b0*/  UIADD3 UR7, -UR6, URZ, URZ ;  /* 0x0000003f06077290 */ /* 0x000fe4000fffe13f */
[----:B------:R-:W-:Y:S02]  /*12c0*/  UIMAD UR19, UR19, UR6, UR20 ;  /* 0x00000006131372a4 */ /* 0x000fe4000f8e0214 */
[----:B------:R-:W-:-:S02]  /*12d0*/  ULOP3.LUT UR11, UR22, UR11, URZ, 0xc0, !UPT ;  /* 0x0000000b160b7292 */ /* 0x000fc4000f8ec03f */
[----:B------:R-:W-:Y:S02]  /*12e0*/  @UP1 UIMAD UR4, UR28, UR23, UR9 ;  /* 0x000000171c0412a4 */ /* 0x000fe4000f8e0209 */
[----:B------:R-:W-:-:S03]  /*12f0*/  UIMAD UR6, UR7, UR25, UR27 ;  /* 0x00000019070672a4 */ /* 0x000fc6000f8e021b */
[----:B------:R-:W-:Y:S01]  /*1300*/  ULDC UR7, c[0x0][0x610] ;  /* 0x0001840000077ab9 */ /* 0x000fe20000000800 */
[----:B------:R-:W-:Y:S02]  /*1310*/  UIMAD UR6, UR6, UR10, UR11 ;  /* 0x0000000a060672a4 */ /* 0x000fe4000f8e020b */
[----:B------:R-:W-:-:S04]  /*1320*/  UIMAD UR4, UR19, UR7, UR4 ;  /* 0x00000007130472a4 */ /* 0x000fc8000f8e0204 */
[----:B------:R-:W-:Y:S02]  /*1330*/  USEL UR7, UR6, UR4, !UP1 ;  /* 0x0000000406077287 */ /* 0x000fe4000c800000 */
[----:B------:R-:W-:-:S04]  /*1340*/  USEL UR4, UR4, UR6, !UP1 ;  /* 0x0000000604047287 */ /* 0x000fc8000c800000 */
[----:B------:R-:W-:Y:S02]  /*1350*/  IMAD.U32 R2, RZ, RZ, UR7 ;  /* 0x00000007ff027e24 */ /* 0x000fe4000f8e00ff */
[----:B------:R-:W-:-:S07]  /*1360*/  IMAD.U32 R18, RZ, RZ, UR4 ;  /* 0x00000004ff127e24 */ /* 0x000fce000f8e00ff */
.L_x_10:
[----:B------:R-:W-:Y:S02]  /*1370*/  ULDC UR4, c[0x0][0x28c] ;  /* 0x0000a30000047ab9 */ /* 0x000fe40000000800 */
[----:B------:R-:W-:-:S04]  /*1380*/  UIADD3 UR4, UR4, 0x3f, URZ ;  /* 0x0000003f04047890 */ /* 0x000fc8000fffe03f */
[----:B------:R-:W-:-:S04]  /*1390*/  USHF.R.S32.HI UR5, URZ, 0x1f, UR4 ;  /* 0x0000001f3f057899 */ /* 0x000fc80008011404 */
[----:B------:R-:W-:-:S04]  /*13a0*/  ULEA.HI UR5, UR5, UR4, URZ, 0x6 ;  /* 0x0000000405057291 */ /* 0x000fc8000f8f303f */
[----:B------:R-:W-:Y:S01]  /*13b0*/  USHF.R.S32.HI UR39, URZ, 0x6, UR5 ;  /* 0x000000063f277899 */ /* 0x000fe20008011405 */
[----:B------:R-:W-:Y:S11]  /*13c0*/  @!P1 BRA `(.L_x_13) ;  /* 0x0000003400c09947 */ /* 0x000ff60003800000 */
[----:B------:R-:W-:-:S06]  /*13d0*/  UISETP.GT.U32.AND UP1, UPT, UR18, 0x1, UPT ;  /* 0x000000011200788c */ /* 0x000fcc000bf24070 */
[----:B------:R-:W-:-:S13]  /*13e0*/  PLOP3.LUT P0, PT, PT, PT, UP1, 0x80, 0x0 ;  /* 0x000000000000781c */ /* 0x000fda0003f0f018 */
[----:B------:R-:W-:Y:S05]  /*13f0*/  @P0 EXIT ;  /* 0x000000000000094d */ /* 0x000fea0003800000 */
.L_x_14:
[----:B------:R-:W-:-:S08]  /*1400*/  NOP ;  /* 0x0000000000007918 */ /* 0x000fd00000000000 */
[----:B------:R-:W0:Y:S02]  /*1410*/  USETMAXREG.TRY_ALLOC.CTAPOOL UP1, 0xe8 ;  /* 0x000000e8000079c8 */ /* 0x000e240008020600 */
[----:B0-----:R-:W-:-:S13]  /*1420*/  PLOP3.LUT P0, PT, PT, PT, UP1, 0x80, 0x0 ;  /* 0x000000000000781c */ /* 0x001fda0003f0f018 */
[----:B------:R-:W-:Y:S05]  /*1430*/  @!P0 BRA `(.L_x_14) ;  /* 0xfffffffc00f08947 */ /* 0x000fea000383ffff */
[----:B------:R-:W-:-:S13]  /*1440*/  LOP3.LUT P0, RZ, R5, 0xff, RZ, 0xc0, !PT ;  /* 0x000000ff05ff7812 */ /* 0x000fda000780c0ff */
[----:B------:R-:W-:Y:S05]  /*1450*/  @!P0 EXIT ;  /* 0x000000000000894d */ /* 0x000fea0003800000 */
[----:B------:R-:W0:Y:S01]  /*1460*/  S2UR UR5, SR_CgaCtaId ;  /* 0x00000000000579c3 */ /* 0x000e220000008800 */
[----:B------:R-:W-:Y:S01]  /*1470*/  VIADD R6, R0, 0xffffffff ;  /* 0xffffffff00067836 */ /* 0x000fe20000000000 */
[----:B------:R-:W-:Y:S01]  /*1480*/  SHF.R.S32.HI R0, RZ, 0x1f, R3 ;  /* 0x0000001fff007819 */ /* 0x000fe20000011403 */
[----:B------:R-:W-:Y:S01]  /*1490*/  USHF.R.U32.HI UR4, URZ, 0x4, UR39 ;  /* 0x000000043f047899 */ /* 0x000fe20008011627 */
[----:B------:R-:W-:Y:S02]  /*14a0*/  UMOV UR42, 0x400 ;  /* 0x00000400002a7882 */ /* 0x000fe40000000000 */
[----:B------:R-:W-:Y:S01]  /*14b0*/  R2UR UR49, R6 ;  /* 0x00000000063172ca */ /* 0x000fe200000e0000 */
[----:B------:R-:W-:Y:S01]  /*14c0*/  ULOP3.LUT UR43, UR39, 0xf, URZ, 0xc0, !UPT ;  /* 0x0000000f272b7892 */ /* 0x000fe2000f8ec03f */
[CC--:B------:R-:W-:Y:S01]  /*14d0*/  LEA.HI R4, R0.reuse, R3.reuse, RZ, 0x2 ;  /* 0x0000000300047211 */ /* 0x0c0fe200078f10ff */
[----:B------:R-:W-:Y:S01]  /*14e0*/  ULOP3.LUT UR4, UR4, 0x1, URZ, 0xc0, !UPT ;  /* 0x0000000104047892 */ /* 0x000fe2000f8ec03f */
[----:B------:R-:W-:Y:S01]  /*14f0*/  LEA.HI R0, R0, R3, RZ, 0x5 ;  /* 0x0000000300007211 */ /* 0x000fe200078f28ff */
[----:B------:R-:W-:Y:S01]  /*1500*/  USEL UR43, UR43, URZ, !UP0 ;  /* 0x0000003f2b2b7287 */ /* 0x000fe2000c000000 */
[--C-:B------:R-:W-:Y:S01]  /*1510*/  SHF.R.S32.HI R48, RZ, 0x2, R4.reuse ;  /* 0x00000002ff307819 */ /* 0x100fe20000011404 */
[----:B------:R-:W-:Y:S01]  /*1520*/  UISETP.EQ.U32.AND UP0, UPT, UR4, 0x1, !UP0 ;  /* 0x000000010400788c */ /* 0x000fe2000c702070 */
[----:B------:R-:W-:Y:S01]  /*1530*/  SHF.R.S32.HI R5, RZ, 0x1f, R4 ;  /* 0x0000001fff057819 */ /* 0x000fe20000011404 */
[----:B------:R-:W-:Y:S01]  /*1540*/  UISETP.LT.AND UP1, UPT, UR39, 0x1, UPT ;  /* 0x000000012700788c */ /* 0x000fe2000bf21270 */
[----:B------:R-:W-:Y:S01]  /*1550*/  LOP3.LUT R50, R4, 0xfffffffc, RZ, 0xc0, !PT ;  /* 0xfffffffc04327812 */ /* 0x000fe200078ec0ff */
[----:B------:R-:W-:Y:S01]  /*1560*/  ULDC UR6, c[0x0][0x284] ;  /* 0x0000a10000067ab9 */ /* 0x000fe20000000800 */
[----:B------:R-:W-:Y:S01]  /*1570*/  LEA.HI R5, R5, R48, RZ, 0x3 ;  /* 0x0000003005057211 */ /* 0x000fe200078f18ff */
[----:B------:R-:W-:Y:S01]  /*1580*/  USHF.L.U32 UR49, UR49, 0x3, URZ ;  /* 0x0000000331317899 */ /* 0x000fe2000800063f */
[----:B------:R-:W-:Y:S01]  /*1590*/  ISETP.NE.AND P0, PT, R6, RZ, PT ;  /* 0x000000ff0600720c */ /* 0x000fe20003f05270 */
[----:B------:R-:W-:Y:S01]  /*15a0*/  USEL UR45, UR39, 0x1, UP1 ;  /* 0x00000001272d7887 */ /* 0x000fe20008800000 */
[----:B------:R-:W-:Y:S01]  /*15b0*/  LOP3.LUT R5, R5, 0xfffffff8, RZ, 0xc0, !PT ;  /* 0xfffffff805057812 */ /* 0x000fe200078ec0ff */
[----:B------:R-:W-:Y:S01]  /*15c0*/  IMAD.IADD R50, R3, 0x1, -R50 ;  /* 0x0000000103327824 */ /* 0x000fe200078e0a32 */
[----:B0-----:R-:W-:Y:S01]  /*15d0*/  ULEA UR42, UR5, UR42, 0x18 ;  /* 0x0000002a052a7291 */ /* 0x001fe2000f8ec03f */
[----:B------:R-:W-:Y:S01]  /*15e0*/  IMAD.U32 R52, RZ, RZ, UR49 ;  /* 0x00000031ff347e24 */ /* 0x000fe2000f8e00ff */
[----:B------:R-:W-:Y:S01]  /*15f0*/  SEL R60, RZ, 0x1, P0 ;  /* 0x00000001ff3c7807 */ /* 0x000fe20000000000 */
[----:B------:R-:W-:Y:S01]  /*1600*/  IMAD.IADD R48, R48, 0x1, -R5 ;  /* 0x0000000130307824 */ /* 0x000fe200078e0a05 */
[----:B------:R-:W-:Y:S01]  /*1610*/  UIADD3 UR44, UR42, 0x110, URZ ;  /* 0x000001102a2c7890 */ /* 0x000fe2000fffe03f */
[----:B------:R-:W-:Y:S01]  /*1620*/  SHF.R.S32.HI R5, RZ, 0x5, R0 ;  /* 0x00000005ff057819 */ /* 0x000fe20000011400 */
[----:B------:R-:W-:Y:S01]  /*1630*/  UIADD3 UR4, UR42, 0x20200, URZ ;  /* 0x000202002a047890 */ /* 0x000fe2000fffe03f */
[C---:B------:R-:W-:Y:S01]  /*1640*/  LOP3.LUT R54, R52.reuse, 0x8, RZ, 0xc0, !PT ;  /* 0x0000000834367812 */ /* 0x040fe200078ec0ff */
[----:B------:R-:W-:Y:S01]  /*1650*/  UIADD3 UR5, UR42, 0x200, URZ ;  /* 0x000002002a057890 */ /* 0x000fe2000fffe03f */
[--C-:B------:R-:W-:Y:S01]  /*1660*/  SHF.R.S32.HI R49, RZ, 0x1f, R48.reuse ;  /* 0x0000001fff317819 */ /* 0x100fe20000011430 */
[----:B------:R-:W-:Y:S01]  /*1670*/  USHF.R.U32.HI UR4, URZ, 0x4, UR4 ;  /* 0x000000043f047899 */ /* 0x000fe20008011604 */
[C-C-:B------:R-:W-:Y:S01]  /*1680*/  IMAD R55, R5.reuse, -0x10, -R48.reuse ;  /* 0xfffffff005377824 */ /* 0x140fe200078e0a30 */
[----:B------:R-:W-:Y:S01]  /*1690*/  USHF.R.U32.HI UR5, URZ, 0x4, UR5 ;  /* 0x000000043f057899 */ /* 0x000fe20008011605 */
[----:B------:R-:W-:Y:S01]  /*16a0*/  IMAD.U32 R51, RZ, RZ, UR44 ;  /* 0x0000002cff337e24 */ /* 0x000fe2000f8e00ff */
[----:B------:R-:W-:Y:S01]  /*16b0*/  ULOP3.LUT UR4, UR4, 0x3fff, URZ, 0xc0, !UPT ;  /* 0x00003fff04047892 */ /* 0x000fe2000f8ec03f */
[----:B------:R-:W-:Y:S01]  /*16c0*/  IMAD.WIDE R48, R5, 0x10, R48 ;  /* 0x0000001005307825 */ /* 0x000fe200078e0230 */
[----:B------:R-:W-:Y:S01]  /*16d0*/  ULOP3.LUT UR5, UR5, 0x3fff, URZ, 0xc0, !UPT ;  /* 0x00003fff05057892 */ /* 0x000fe2000f8ec03f */
[----:B------:R-:W-:Y:S01]  /*16e0*/  LOP3.LUT R52, R52, 0x8, RZ, 0xc, !PT ;  /* 0x0000000834347812 */ /* 0x000fe200078e0cff */
[----:B------:R-:W-:Y:S01]  /*16f0*/  ULOP3.LUT UR40, UR36, 0x1, URZ, 0xfc, !UPT ;  /* 0x0000000124287892 */ /* 0x000fe2000f8efc3f */
[----:B------:R-:W-:Y:S01]  /*1700*/  VIADD R53, R51, UR49 ;  /* 0x0000003133357c36 */ /* 0x000fe20008000000 */
[----:B------:R-:W-:Y:S01]  /*1710*/  LOP3.LUT R54, R54, 0x18, RZ, 0x3c, !PT ;  /* 0x0000001836367812 */ /* 0x000fe200078e3cff */
[----:B------:R-:W-:Y:S01]  /*1720*/  VIADD R55, R55, UR6 ;  /* 0x0000000637377c36 */ /* 0x000fe20008000000 */
[----:B------:R-:W-:-:S02]  /*1730*/  USHF.L.U32 UR41, UR39, 0x1, URZ ;  /* 0x0000000127297899 */ /* 0x000fc4000800063f */
[----:B------:R-:W-:Y:S02]  /*1740*/  UIADD3 UR45, -UR45, UR39, URZ ;  /* 0x000000272d2d7290 */ /* 0x000fe4000fffe13f */
[----:B------:R-:W-:Y:S02]  /*1750*/  USEL UR46, URZ, 0x1, !UP0 ;  /* 0x000000013f2e7887 */ /* 0x000fe4000c000000 */
[----:B------:R-:W-:Y:S02]  /*1760*/  ULOP3.LUT UR47, UR4, 0x10000, URZ, 0xfc, !UPT ;  /* 0x00010000042f7892 */ /* 0x000fe4000f8efc3f */
[----:B------:R-:W-:-:S12]  /*1770*/  ULOP3.LUT UR48, UR5, 0x10000, URZ, 0xfc, !UPT ;  /* 0x0001000005307892 */ /* 0x000fd8000f8efc3f */
.L_x_82:
[----:B------:R-:W-:Y:S01]  /*1780*/  SHF.L.U32 R0, R60, 0x1f, RZ ;  /* 0x0000001f3c007819 */ /* 0x000fe200000006ff */
[----:B------:R-:W-:Y:S02]  /*1790*/  ULDC UR4, c[0x0][0x28c] ;  /* 0x0000a30000047ab9 */ /* 0x000fe40000000800 */
[----:B------:R-:W-:Y:S01]  /*17a0*/  ISETP.LT.AND P1, PT, RZ, UR4, PT ;  /* 0x00000004ff007c0c */ /* 0x000fe2000bf21270 */
[----:B------:R-:W0:Y:S02]  /*17b0*/  SYNCS.PHASECHK.TRANS64.TRYWAIT P0, [R51+UR49], R0 ;  /* 0x00000000330075a7 */ /* 0x000e240008000171 */
[----:B01234-:R-:W-:Y:S10]  /*17c0*/  @!P0 BRA `(.L_x_15) ;  /* 0x0000004800648947 */ /* 0x01fff40003800000 */
.L_x_116:
[----:B------:R-:W-:Y:S05]  /*17d0*/  @P1 BRA `(.L_x_16) ;  /* 0x0000000000401947 */ /* 0x000fea0003800000 */
[----:B0-----:R-:W-:Y:S01]  /*17e0*/  MOV R0, 0x0 ;  /* 0x0000000000007802 */ /* 0x001fe20000000f00 */
[----:B------:R-:W-:Y:S01]  /*17f0*/  ULDC.64 UR4, c[0x4][0x68] ;  /* 0x01001a0000047ab9 */ /* 0x000fe20000000a00 */
[----:B------:R-:W-:Y:S01]  /*1800*/  ULDC.64 UR6, c[0x4][0x8] ;  /* 0x0100020000067ab9 */ /* 0x000fe20000000a00 */
[----:B------:R-:W-:Y:S01]  /*1810*/  IMAD.U32 R4, RZ, RZ, UR4 ;  /* 0x00000004ff047e24 */ /* 0x000fe2000f8e00ff */
[----:B------:R0:W1:Y:S01]  /*1820*/  LDC.64 R14, c[0x4][R0] ;  /* 0x01000000000e7b82 */ /* 0x0000620000000a00 */
[----:B------:R-:W-:Y:S01]  /*1830*/  IMAD.U32 R5, RZ, RZ, UR5 ;  /* 0x00000005ff057e24 */ /* 0x000fe2000f8e00ff */
[----:B------:R-:W-:Y:S01]  /*1840*/  ULDC.64 UR4, c[0x4][0x70] ;  /* 0x01001c0000047ab9 */ /* 0x000fe20000000a00 */
[----:B------:R-:W-:Y:S02]  /*1850*/  IMAD.U32 R10, RZ, RZ, UR6 ;  /* 0x00000006ff0a7e24 */ /* 0x000fe4000f8e00ff */
[----:B------:R-:W-:Y:S02]  /*1860*/  IMAD.U32 R6, RZ, RZ, UR4 ;  /* 0x00000004ff067e24 */ /* 0x000fe4000f8e00ff */
[----:B------:R-:W-:-:S02]  /*1870*/  IMAD.U32 R7, RZ, RZ, UR5 ;  /* 0x00000005ff077e24 */ /* 0x000fc4000f8e00ff */
[----:B------:R-:W-:Y:S02]  /*1880*/  IMAD.U32 R11, RZ, RZ, UR7 ;  /* 0x00000007ff0b7e24 */ /* 0x000fe4000f8e00ff */
[----:B------:R-:W-:Y:S02]  /*1890*/  IMAD.MOV.U32 R8, RZ, RZ, 0x1e1 ;  /* 0x000001e1ff087424 */ /* 0x000fe400078e00ff */
[----:B------:R-:W-:Y:S02]  /*18a0*/  IMAD.MOV.U32 R12, RZ, RZ, 0x1 ;  /* 0x00000001ff0c7424 */ /* 0x000fe400078e00ff */
[----:B0-----:R-:W-:-:S07]  /*18b0*/  IMAD.MOV.U32 R13, RZ, RZ, RZ ;  /* 0x000000ffff0d7224 */ /* 0x001fce00078e00ff */
[----:B------:R-:W-:-:S07]  /*18c0*/  LEPC R20, `(.L_x_16) ;  /* 0x000000001014794e */ /* 0x000fce0000000000 */
[----:B-1---5:R-:W-:Y:S05]  /*18d0*/  CALL.ABS.NOINC R14 ;  /* 0x000000000e007343 */ /* 0x022fea0003c00000 */
.L_x_16:
[----:B0-----:R-:W-:-:S05]  /*18e0*/  IMAD.U32 R0, RZ, RZ, UR40 ;  /* 0x00000028ff007e24 */ /* 0x001fca000f8e00ff */
[----:B------:R-:W-:-:S13]  /*18f0*/  ISETP.NE.AND P0, PT, R0, 0x3, PT ;  /* 0x000000030000780c */ /* 0x000fda0003f05270 */
[----:B------:R-:W-:Y:S05]  /*1900*/  @!P0 BRA `(.L_x_17) ;  /* 0x0000000000048947 */ /* 0x000fea0003800000 */
[----:B------:R-:W-:Y:S01]  /*1910*/  BPT.TRAP 0x1 ;  /* 0x000000040000795c */ /* 0x000fe20000300000 */
.L_x_17:
[----:B------:R-:W-:Y:S02]  /*1920*/  IMAD.U32 R3, RZ, RZ, UR43 ;  /* 0x0000002bff037e24 */ /* 0x000fe4000f8e00ff */
[----:B------:R-:W-:-:S03]  /*1930*/  IMAD.U32 R0, RZ, RZ, UR46 ;  /* 0x0000002eff007e24 */ /* 0x000fc6000f8e00ff */
[----:B------:R-:W-:Y:S02]  /*1940*/  LEA R3, R3, UR42, 0x3 ;  /* 0x0000002a03037c11 */ /* 0x000fe4000f8e18ff */
[----:B------:R-:W-:-:S04]  /*1950*/  SHF.L.U32 R0, R0, 0x1f, RZ ;  /* 0x0000001f00007819 */ /* 0x000fc800000006ff */
[----:B------:R0:W1:Y:S01]  /*1960*/  SYNCS.PHASECHK.TRANS64.TRYWAIT P1, [R3+URZ], R0 ;  /* 0x00000000030075a7 */ /* 0x000062000802017f */
[----:B------:R-:W-:Y:S05]  /*1970*/  @!P0 BRA `(.L_x_18) ;  /* 0x0000000000048947 */ /* 0x000fea0003800000 */
[----:B------:R-:W-:Y:S01]  /*1980*/  BPT.TRAP 0x1 ;  /* 0x000000040000795c */ /* 0x000fe20000300000 */
.L_x_18:
[----:B-1----:R-:W-:Y:S05]  /*1990*/  @P1 BRA `(.L_x_19) ;  /* 0x0000000000081947 */ /* 0x002fea0003800000 */
[----:B------:R-:W1:Y:S02]  /*19a0*/  SYNCS.PHASECHK.TRANS64.TRYWAIT P1, [R3+URZ], R0 ;  /* 0x00000000030075a7 */ /* 0x000e64000802017f */
[----:B-1----:R-:W-:Y:S05]  /*19b0*/  @!P1 BRA `(.L_x_20) ;  /* 0x0000004400fc9947 */ /* 0x002fea0003800000 */
.L_x_19:
[----:B------:R-:W-:Y:S05]  /*19c0*/  WARPSYNC.ALL ;  /* 0x0000000000007948 */ /* 0x000fea0003800000 */
[----:B------:R-:W-:Y:S01]  /*19d0*/  ULEA UR9, UR43, UR48, 0x9 ;  /* 0x000000302b097291 */ /* 0x000fe2000f8e483f */
[----:B------:R-:W-:Y:S01]  /*19e0*/  WARPGROUP.ARRIVE ;  /* 0x00000000000079c5 */ /* 0x000fe20000000000 */
[----:B------:R-:W-:Y:S01]  /*19f0*/  UIMAD UR8, UR43, 0x180, UR47 ;  /* 0x000001802b0878a4 */ /* 0x000fe2000f8e022f */
[----:B01----:R-:W-:Y:S01]  /*1a00*/  IMAD.U32 R0, RZ, RZ, UR45 ;  /* 0x0000002dff007e24 */ /* 0x003fe2000f8e00ff */
[----:B------:R-:W-:Y:S01]  /*1a10*/  UMOV UR5, 0x40000040 ;  /* 0x4000004000057882 */ /* 0x000fe20000000000 */
[----:B------:R-:W-:Y:S01]  /*1a20*/  UMOV UR7, 0x40000040 ;  /* 0x4000004000077882 */ /* 0x000fe20000000000 */
[----:B------:R-:W-:Y:S01]  /*1a30*/  UIADD3 UR10, UR8, 0x80, URZ ;  /* 0x00000080080a7890 */ /* 0x000fe2000fffe03f */
[----:B------:R-:W-:-:S02]  /*1a40*/  UMOV UR4, UR9 ;  /* 0x0000000900047c82 */ /* 0x000fc40008000000 */
[----:B------:R-:W-:Y:S01]  /*1a50*/  UMOV UR6, UR8 ;  /* 0x0000000800067c82 */ /* 0x000fe20008000000 */
[----:B------:R-:W-:Y:S01]  /*1a60*/  UIADD3 UR11, UR8, 0x100, URZ ;  /* 0x00000100080b7890 */ /* 0x000fe2000fffe03f */
[----:B------:R-:W-:Y:S01]  /*1a70*/  HGMMA.64x16x16.F32 R40, gdesc[UR4], RZ, !UPT, gsb0 ;  /* 0x00200000042879f0 */ /* 0x000fe2000c0008ff */
[----:B------:R-:W-:Y:S01]  /*1a80*/  UMOV UR7, 0x40000040 ;  /* 0x4000004000077882 */ /* 0x000fe20000000000 */
[----:B------:R-:W-:Y:S01]  /*1a90*/  UMOV UR6, UR10 ;  /* 0x0000000a00067c82 */ /* 0x000fe20008000000 */
[----:B------:R-:W-:Y:S01]  /*1aa0*/  UIADD3 UR10, UR8, 0x82, URZ ;  /* 0x00000082080a7890 */ /* 0x000fe2000fffe03f */
[----:B------:R-:W-:Y:S01]  /*1ab0*/  ISETP.GE.AND P1, PT, R0, 0x1, PT ;  /* 0x000000010000780c */ /* 0x000fe20003f26270 */
[----:B------:R-:W-:Y:S02]  /*1ac0*/  WARPGROUP.DEPBAR.LE gsb0, 0x0 ;  /* 0x00008000000079c5 */ /* 0x000fe40000010000 */
[----:B------:R-:W-:-:S06]  /*1ad0*/  WARPGROUP.ARRIVE ;  /* 0x00000000000079c5 */ /* 0x000fcc0000000000 */
[----:B------:R-:W-:Y:S01]  /*1ae0*/  HGMMA.64x16x16.F32 R32, gdesc[UR4], RZ, !UPT, gsb0 ;  /* 0x00200000042079f0 */ /* 0x000fe2000c0008ff */
[----:B------:R-:W-:Y:S01]  /*1af0*/  UMOV UR6, UR11 ;  /* 0x0000000b00067c82 */ /* 0x000fe20008000000 */
[----:B------:R-:W-:Y:S01]  /*1b00*/  UMOV UR7, 0x40000040 ;  /* 0x4000004000077882 */ /* 0x000fe20000000000 */
[----:B------:R-:W-:Y:S01]  /*1b10*/  UIADD3 UR11, UR8, 0x102, URZ ;  /* 0x00000102080b7890 */ /* 0x000fe2000fffe03f */
[----:B------:R-:W-:Y:S02]  /*1b20*/  WARPGROUP.DEPBAR.LE gsb0, 0x0 ;  /* 0x00008000000079c5 */ /* 0x000fe40000010000 */
[----:B------:R-:W-:-:S06]  /*1b30*/  WARPGROUP.ARRIVE ;  /* 0x00000000000079c5 */ /* 0x000fcc0000000000 */
[----:B------:R-:W-:Y:S01]  /*1b40*/  HGMMA.64x16x16.F32 R24, gdesc[UR4], RZ, !UPT, gsb0 ;  /* 0x00200000041879f0 */ /* 0x000fe2000c0008ff */
[----:B------:R-:W-:Y:S02]  /*1b50*/  UIADD3 UR4, UR9, 0x2, URZ ;  /* 0x0000000209047890 */ /* 0x000fe4000fffe03f */
[----:B------:R-:W-:Y:S01]  /*1b60*/  UIADD3 UR6, UR8, 0x2, URZ ;  /* 0x0000000208067890 */ /* 0x000fe2000fffe03f */
[----:B------:R-:W-:Y:S01]  /*1b70*/  UMOV UR5, 0x40000040 ;  /* 0x4000004000057882 */ /* 0x000fe20000000000 */
[----:B------:R-:W-:Y:S01]  /*1b80*/  UMOV UR7, 0x40000040 ;  /* 0x4000004000077882 */ /* 0x000fe20000000000 */
[----:B------:R-:W-:Y:S02]  /*1b90*/  WARPGROUP.DEPBAR.LE gsb0, 0x0 ;  /* 0x00008000000079c5 */ /* 0x000fe40000010000 */
[----:B------:R-:W-:-:S06]  /*1ba0*/  WARPGROUP.ARRIVE ;  /* 0x00000000000079c5 */ /* 0x000fcc0000000000 */
[----:B------:R-:W-:Y:S01]  /*1bb0*/  HGMMA.64x16x16.F32 R40, gdesc[UR4], R40, gsb0 ;  /* 0x00200000042879f0 */ /* 0x000fe20008000828 */
[----:B------:R-:W-:Y:S01]  /*1bc0*/  UMOV UR6, UR10 ;  /* 0x0000000a00067c82 */ /* 0x000fe20008000000 */
[----:B------:R-:W-:Y:S01]  /*1bd0*/  UMOV UR7, 0x40000040 ;  /* 0x4000004000077882 */ /* 0x000fe20000000000 */
[----:B------:R-:W-:Y:S01]  /*1be0*/  UIADD3 UR10, UR8, 0x84, URZ ;  /* 0x00000084080a7890 */ /* 0x000fe2000fffe03f */
        /* <DEDUP_REMOVED lines=26> */
[----:B------:R-:W-:Y:S02]  /*1d90*/  UIADD3 UR4, UR9, 0x6, URZ ;  /* 0x0000000609047890 */ /* 0x000fe4000fffe03f */
[----:B------:R-:W-:Y:S01]  /*1da0*/  UIADD3 UR6, UR8, 0x6, URZ ;  /* 0x0000000608067890 */ /* 0x000fe2000fffe03f */
[----:B------:R-:W-:Y:S01]  /*1db0*/  UMOV UR5, 0x40000040 ;  /* 0x4000004000057882 */ /* 0x000fe20000000000 */
[----:B------:R-:W-:Y:S01]  /*1dc0*/  UMOV UR7, 0x40000040 ;  /* 0x4000004000077882 */ /* 0x000fe20000000000 */
[----:B------:R-:W-:Y:S02]  /*1dd0*/  UIADD3 UR9, UR8, 0x86, URZ ;  /* 0x0000008608097890 */ /* 0x000fe4000fffe03f */
[----:B------:R-:W-:Y:S01]  /*1de0*/  UIADD3 UR8, UR8, 0x106, URZ ;  /* 0x0000010608087890 */ /* 0x000fe2000fffe03f */
        /* <DEDUP_REMOVED lines=12> */
[----:B------:R-:W-:Y:S03]  /*1eb0*/  HGMMA.64x16x16.F32 R24, gdesc[UR4], R24, gsb0 ;  /* 0x00200000041879f0 */ /* 0x000fe60008000818 */
[----:B------:R-:W-:Y:S02]  /*1ec0*/  WARPGROUP.DEPBAR.LE gsb0, 0x0 ;  /* 0x00008000000079c5 */ /* 0x000fe40000010000 */
[----:B------:R-:W-:Y:S05]  /*1ed0*/  @!P1 BRA `(.L_x_21) ;  /* 0x0000000400d49947 */ /* 0x000fea0003800000 */
[----:B------:R-:W-:Y:S01]  /*1ee0*/  UIADD3 UR9, UR43, 0x1, URZ ;  /* 0x000000012b097890 */ /* 0x000fe2000fffe03f */
[----:B------:R-:W-:Y:S01]  /*1ef0*/  IMAD.U32 R0, RZ, RZ, UR45 ;  /* 0x0000002dff007e24 */ /* 0x000fe2000f8e00ff */
[----:B------:R-:W-:Y:S02]  /*1f00*/  UMOV UR8, UR43 ;  /* 0x0000002b00087c82 */ /* 0x000fe40008000000 */
[----:B------:R-:W-:-:S04]  /*1f10*/  UISETP.NE.AND UP0, UPT, UR9, 0x10, UPT ;  /* 0x000000100900788c */ /* 0x000fc8000bf05270 */
[----:B------:R-:W-:Y:S02]  /*1f20*/  USEL UR4, URZ, 0x1, UP0 ;  /* 0x000000013f047887 */ /* 0x000fe40008000000 */
[----:B------:R-:W-:Y:S02]  /*1f30*/  USEL UR9, UR9, URZ, UP0 ;  /* 0x0000003f09097287 */ /* 0x000fe40008000000 */
[----:B------:R-:W-:-:S06]  /*1f40*/  ULOP3.LUT UR4, UR46, UR4, URZ, 0x3c, !UPT ;  /* 0x000000042e047292 */ /* 0x000fcc000f8e3c3f */
[----:B------:R-:W-:-:S07]  /*1f50*/  IMAD.U32 R5, RZ, RZ, UR4 ;  /* 0x00000004ff057e24 */ /* 0x000fce000f8e00ff */
.L_x_28:
[----:B01----:R-:W-:Y:S05]  /*1f60*/  @!P0 BRA `(.L_x_22) ;  /* 0x0000000000048947 */ /* 0x003fea0003800000 */
[----:B------:R-:W-:Y:S01]  /*1f70*/  BPT.TRAP 0x1 ;  /* 0x000000040000795c */ /* 0x000fe20000300000 */
.L_x_22:
[----:B------:R-:W-:Y:S01]  /*1f80*/  ULEA UR4, UR9, UR42, 0x3 ;  /* 0x0000002a09047291 */ /* 0x000fe2000f8e183f */
[----:B------:R-:W-:-:S08]  /*1f90*/  SHF.L.U32 R3, R5, 0x1f, RZ ;  /* 0x0000001f05037819 */ /* 0x000fd000000006ff */
[----:B------:R0:W1:Y:S01]  /*1fa0*/  SYNCS.PHASECHK.TRANS64.TRYWAIT P1, [UR4], R3 ;  /* 0x00000003ff0075a7 */ /* 0x0000620008020144 */
[----:B------:R-:W-:Y:S05]  /*1fb0*/  @!P0 BRA `(.L_x_23) ;  /* 0x0000000000048947 */ /* 0x000fea0003800000 */
[----:B------:R-:W-:Y:S01]  /*1fc0*/  BPT.TRAP 0x1 ;  /* 0x000000040000795c */ /* 0x000fe20000300000 */
.L_x_23:
[----:B-1----:R-:W-:Y:S05]  /*1fd0*/  @P1 BRA `(.L_x_24) ;  /* 0x0000000000081947 */ /* 0x002fea0003800000 */
[----:B------:R-:W1:Y:S02]  /*1fe0*/  SYNCS.PHASECHK.TRANS64.TRYWAIT P1, [UR4], R3 ;  /* 0x00000003ff0075a7 */ /* 0x000e640008020144 */
[----:B-1----:R-:W-:Y:S05]  /*1ff0*/  @!P1 BRA `(.L_x_25) ;  /* 0x0000004000809947 */ /* 0x002fea0003800000 */
.L_x_24:
[----:B------:R-:W-:Y:S01]  /*2000*/  ULEA UR11, UR9, UR48, 0x9 ;  /* 0x00000030090b7291 */ /* 0x000fe2000f8e483f */
[----:B------:R-:W-:Y:S01]  /*2010*/  WARPGROUP.ARRIVE ;  /* 0x00000000000079c5 */ /* 0x000fe20000000000 */
[----:B------:R-:W-:Y:S01]  /*2020*/  UIMAD UR10, UR9, 0x180, UR47 ;  /* 0x00000180090a78a4 */ /* 0x000fe2000f8e022f */
[----:B------:R-:W-:Y:S01]  /*2030*/  UMOV UR5, 0x40000040 ;  /* 0x4000004000057882 */ /* 0x000fe20000000000 */
[----:B------:R-:W-:Y:S02]  /*2040*/  UMOV UR7, 0x40000040 ;  /* 0x4000004000077882 */ /* 0x000fe40000000000 */
[----:B------:R-:W-:Y:S01]  /*2050*/  UIADD3 UR12, UR10, 0x80, URZ ;  /* 0x000000800a0c7890 */ /* 0x000fe2000fffe03f */
[----:B------:R-:W-:Y:S02]  /*2060*/  UMOV UR4, UR11 ;  /* 0x0000000b00047c82 */ /* 0x000fe40008000000 */
[----:B------:R-:W-:Y:S01]  /*2070*/  UMOV UR6, UR10 ;  /* 0x0000000a00067c82 */ /* 0x000fe20008000000 */
[----:B------:R-:W-:Y:S01]  /*2080*/  UIADD3 UR13, UR10, 0x100, URZ ;  /* 0x000001000a0d7890 */ /* 0x000fe2000fffe03f */
[----:B------:R-:W-:Y:S01]  /*2090*/  HGMMA.64x16x16.F32 R40, gdesc[UR4], R40, gsb0 ;  /* 0x00200000042879f0 */ /* 0x000fe20008000828 */
[----:B------:R-:W-:Y:S01]  /*20a0*/  UMOV UR7, 0x40000040 ;  /* 0x4000004000077882 */ /* 0x000fe20000000000 */
[----:B------:R-:W-:Y:S01]  /*20b0*/  UMOV UR6, UR12 ;  /* 0x0000000c00067c82 */ /* 0x000fe20008000000 */
[----:B------:R-:W-:Y:S01]  /*20c0*/  UIADD3 UR12, UR10, 0x82, URZ ;  /* 0x000000820a0c7890 */ /* 0x000fe2000fffe03f */
[----:B------:R-:W-:-:S02]  /*20d0*/  WARPGROUP.DEPBAR.LE gsb0, 0x0 ;  /* 0x00008000000079c5 */ /* 0x000fc40000010000 */
        /* <DEDUP_REMOVED lines=65> */
[----:B------:R-:W-:Y:S01]  /*24f0*/  BPT.TRAP 0x1 ;  /* 0x000000040000795c */ /* 0x000fe20000300000 */
.L_x_26:
[----:B------:R-:W-:Y:S02]  /*2500*/  UISETP.GT.U32.AND UP0, UPT, UR36, 0x1, UPT ;  /* 0x000000012400788c */ /* 0x000fe4000bf04070 */
[----:B------:R-:W-:-:S04]  /*2510*/  ULEA UR4, UR8, UR42, 0x3 ;  /* 0x0000002a08047291 */ /* 0x000fc8000f8e183f */
[----:B------:R-:W-:Y:S01]  /*2520*/  UIADD3 UR4, UR4, 0x80, URZ ;  /* 0x0000008004047890 */ /* 0x000fe2000fffe03f */
[----:B------:R-:W-:-:S03]  /*2530*/  PLOP3.LUT P1, PT, PT, PT, UP0, 0x80, 0x0 ;  /* 0x000000000000781c */ /* 0x000fc60003f2f008 */
[----:B------:R-:W-:-:S09]  /*2540*/  UPRMT UR4, URZ, 0x654, UR4 ;  /* 0x000006543f047896 */ /* 0x000fd20008000004 */
[----:B------:R-:W-:Y:S01]  /*2550*/  SYNCS.ARRIVE.TRANS64.RED.A1T0 RZ, [UR4], RZ ;  /* 0x000000ffffff79a7 */ /* 0x000fe20008100404 */
[----:B------:R-:W-:Y:S05]  /*2560*/  @P1 BRA `(.L_x_27) ;  /* 0x0000000000041947 */ /* 0x000fea0003800000 */
[----:B------:R-:W-:Y:S01]  /*2570*/  BPT.TRAP 0x1 ;  /* 0x000000040000795c */ /* 0x000fe20000300000 */
.L_x_27:
[----:B------:R-:W-:Y:S01]  /*2580*/  UIADD3 UR9, UR9, 0x1, URZ ;  /* 0x0000000109097890 */ /* 0x000fe2000fffe03f */
[C---:B------:R-:W-:Y:S01]  /*2590*/  ISETP.GT.AND P1, PT, R0.reuse, 0x1, PT ;  /* 0x000000010000780c */ /* 0x040fe20003f24270 */
[----:B------:R-:W-:Y:S01]  /*25a0*/  UIADD3 UR8, UR8, 0x1, URZ ;  /* 0x0000000108087890 */ /* 0x000fe2000fffe03f */
[----:B------:R-:W-:Y:S01]  /*25b0*/  VIADD R0, R0, 0xffffffff ;  /* 0xffffffff00007836 */ /* 0x000fe20000000000 */
[----:B------:R-:W-:Y:S02]  /*25c0*/  UISETP.NE.AND UP0, UPT, UR9, 0x10, UPT ;  /* 0x000000100900788c */ /* 0x000fe4000bf05270 */
[----:B------:R-:W-:Y:S02]  /*25d0*/  UISETP.NE.AND UP1, UPT, UR8, 0x10, UPT ;  /* 0x000000100800788c */ /* 0x000fe4000bf25270 */
[----:B------:R-:W-:Y:S02]  /*25e0*/  USEL UR4, URZ, 0x1, UP0 ;  /* 0x000000013f047887 */ /* 0x000fe40008000000 */
[----:B------:R-:W-:-:S02]  /*25f0*/  USEL UR9, UR9, URZ, UP0 ;  /* 0x0000003f09097287 */ /* 0x000fc40008000000 */
[----:B------:R-:W-:Y:S02]  /*2600*/  USEL UR8, UR8, URZ, UP1 ;  /* 0x0000003f08087287 */ /* 0x000fe40008800000 */
[----:B------:R-:W-:Y:S01]  /*2610*/  LOP3.LUT R5, R5, UR4, RZ, 0x3c, !PT ;  /* 0x0000000405057c12 */ /* 0x000fe2000f8e3cff */
[----:B------:R-:W-:Y:S09]  /*2620*/  @P1 BRA `(.L_x_28) ;  /* 0xfffffff8004c1947 */ /* 0x000ff2000383ffff */
.L_x_21:
[----:B------:R-:W2:Y:S01]  /*2630*/  LDC R0, c[0x0][0x28c] ;  /* 0x0000a300ff007b82 */ /* 0x000ea20000000800 */
[----:B------:R3:W-:Y:S01]  /*2640*/  SYNCS.ARRIVE.TRANS64.A1T0 RZ, [R52+UR44], RZ ;  /* 0x000000ff34ff79a7 */ /* 0x0007e2000810002c */
[----:B--2---:R-:W-:-:S13]  /*2650*/  ISETP.GE.AND P1, PT, R0, 0x1, PT ;  /* 0x000000010000780c */ /* 0x004fda0003f26270 */
[----:B---3--:R-:W-:Y:S05]  /*2660*/  @!P1 BRA `(.L_x_29) ;  /* 0x0000000000309947 */ /* 0x008fea0003800000 */
[----:B------:R-:W-:Y:S05]  /*2670*/  @!P0 BRA `(.L_x_30) ;  /* 0x0000000000048947 */ /* 0x000fea0003800000 */
[----:B------:R-:W-:Y:S01]  /*2680*/  BPT.TRAP 0x1 ;  /* 0x000000040000795c */ /* 0x000fe20000300000 */
.L_x_30:
[----:B------:R-:W-:Y:S02]  /*2690*/  UIADD3 UR4, UR45, UR43, URZ ;  /* 0x0000002b2d047290 */ /* 0x000fe4000fffe03f */
[----:B------:R-:W-:Y:S02]  /*26a0*/  UISETP.GT.U32.AND UP0, UPT, UR36, 0x1, UPT ;  /* 0x000000012400788c */ /* 0x000fe4000bf04070 */
[----:B------:R-:W-:-:S04]  /*26b0*/  USHF.L.U32 UR4, UR4, 0x3, URZ ;  /* 0x0000000304047899 */ /* 0x000fc8000800063f */
[----:B------:R-:W-:Y:S01]  /*26c0*/  ULOP3.LUT UR4, UR4, 0x78, URZ, 0xc0, !UPT ;  /* 0x0000007804047892 */ /* 0x000fe2000f8ec03f */
[----:B------:R-:W-:-:S03]  /*26d0*/  PLOP3.LUT P0, PT, PT, PT, UP0, 0x80, 0x0 ;  /* 0x000000000000781c */ /* 0x000fc60003f0f008 */
[----:B------:R-:W-:-:S04]  /*26e0*/  UIADD3 UR4, UR42, 0x80, UR4 ;  /* 0x000000802a047890 */ /* 0x000fc8000fffe004 */
[----:B------:R-:W-:-:S09]  /*26f0*/  UPRMT UR4, URZ, 0x654, UR4 ;  /* 0x000006543f047896 */ /* 0x000fd20008000004 */
[----:B------:R-:W-:Y:S01]  /*2700*/  SYNCS.ARRIVE.TRANS64.RED.A1T0 RZ, [UR4], RZ ;  /* 0x000000ffffff79a7 */ /* 0x000fe20008100404 */
[----:B------:R-:W-:Y:S05]  /*2710*/  @P0 BRA `(.L_x_29) ;  /* 0x0000000000040947 */ /* 0x000fea0003800000 */
[----:B------:R-:W-:Y:S01]  /*2720*/  BPT.TRAP 0x1 ;  /* 0x000000040000795c */ /* 0x000fe20000300000 */
.L_x_29:
[----:B------:R-:W-:Y:S01]  /*2730*/  SHF.L.U32 R0, R60, 0x1f, RZ ;  /* 0x0000001f3c007819 */ /* 0x000fe200000006ff */
[----:B------:R-:W-:Y:S01]  /*2740*/  UIADD3 UR43, UR41, UR43, URZ ;  /* 0x0000002b292b7290 */ /* 0x000fe2000fffe03f */
[----:B------:R-:W2:Y:S01]  /*2750*/  LDC R7, c[0x0][0x288] ;  /* 0x0000a200ff077b82 */ /* 0x000ea20000000800 */
[----:B------:R-:W-:Y:S02]  /*2760*/  IMAD.SHL.U32 R8, R50, 0x2, RZ ;  /* 0x0000000232087824 */ /* 0x000fe400078e00ff */
[----:B------:R-:W-:Y:S02]  /*2770*/  USHF.R.U32.HI UR4, URZ, 0x4, UR43 ;  /* 0x000000043f047899 */ /* 0x000fe4000801162b */
[----:B------:R-:W-:Y:S01]  /*2780*/  UISETP.GT.U32.AND UP0, UPT, UR43, 0xf, UPT ;  /* 0x0000000f2b00788c */ /* 0x000fe2000bf04070 */
[----:B------:R-:W-:Y:S01]  /*2790*/  SHF.R.S32.HI R9, RZ, 0x1f, R8 ;  /* 0x0000001fff097819 */ /* 0x000fe20000011408 */
[----:B------:R-:W-:Y:S01]  /*27a0*/  ULOP3.LUT UR4, UR4, 0x1, URZ, 0xc0, !UPT ;  /* 0x0000000104047892 */ /* 0x000fe2000f8ec03f */
[----:B------:R-:W3:Y:S01]  /*27b0*/  SYNCS.PHASECHK.TRANS64.TRYWAIT P0, [R51+UR49+0x10], R0 ;  /* 0x00001000330075a7 */ /* 0x000ee20008000171 */
[----:B------:R-:W-:-:S02]  /*27c0*/  UISETP.LT.U32.AND UP0, UPT, UR41, 0x10, UP0 ;  /* 0x000000102900788c */ /* 0x000fc40008701070 */
[----:B------:R-:W-:Y:S02]  /*27d0*/  UISETP.NE.U32.AND UP1, UPT, UR4, 0x1, UPT ;  /* 0x000000010400788c */ /* 0x000fe4000bf25070 */
[----:B------:R-:W-:Y:S02]  /*27e0*/  USEL UR5, URZ, 0x1, !UP0 ;  /* 0x000000013f057887 */ /* 0x000fe4000c000000 */
[----:B------:R-:W-:Y:S02]  /*27f0*/  UISETP.GT.U32.AND UP1, UPT, UR41, 0xf, !UP1 ;  /* 0x0000000f2900788c */ /* 0x000fe4000cf24070 */
[----:B------:R-:W-:Y:S02]  /*2800*/  ULOP3.LUT UR43, UR43, 0xf, URZ, 0xc0, !UPT ;  /* 0x0000000f2b2b7892 */ /* 0x000fe4000f8ec03f */
[----:B------:R-:W-:-:S04]  /*2810*/  USEL UR4, URZ, 0x1, !UP1 ;  /* 0x000000013f047887 */ /* 0x000fc8000c800000 */
[----:B------:R-:W-:Y:S01]  /*2820*/  ULOP3.LUT UR46, UR4, UR46, UR5, 0x96, !UPT ;  /* 0x0000002e042e7292 */ /* 0x000fe2000f8e9605 */
[----:B--23--:R-:W-:Y:S11]  /*2830*/  @!P0 BRA `(.L_x_31) ;  /* 0x0000003800888947 */ /* 0x00cff60003800000 */
.L_x_117:
[----:B--2---:R-:W-:Y:S01]  /*2840*/  IMAD.SHL.U32 R0, R18, 0x40, RZ ;  /* 0x0000004012007824 */ /* 0x004fe200078e00ff */
[----:B------:R-:W-:Y:S01]  /*2850*/  ULDC UR6, c[0x0][0x284] ;  /* 0x0000a10000067ab9 */ /* 0x000fe20000000800 */
[----:B------:R-:W-:Y:S01]  /*2860*/  IMAD R14, R2, 0x30, RZ ;  /* 0x00000030020e7824 */ /* 0x000fe200078e02ff */
[----:B------:R-:W-:Y:S01]  /*2870*/  SHF.R.S32.HI R11, RZ, 0x1f, R19 ;  /* 0x0000001fff0b7819 */ /* 0x000fe20000011413 */
[----:B------:R-:W-:Y:S01]  /*2880*/  ULDC.64 UR4, c[0x0][0x5d0] ;  /* 0x0001740000047ab9 */ /* 0x000fe20000000a00 */
[----:B------:R-:W-:Y:S01]  /*2890*/  ISETP.GE.AND P0, PT, R0, UR6, PT ;  /* 0x0000000600007c0c */ /* 0x000fe2000bf06270 */
[----:B01----:R-:W-:Y:S01]  /*28a0*/  IMAD.WIDE.U32 R2, R19, UR4, R8 ;  /* 0x0000000413027c25 */ /* 0x003fe2000f8e0008 */
[----:B------:R-:W-:Y:S02]  /*28b0*/  SHF.R.S32.HI R15, RZ, 0x1f, R14 ;  /* 0x0000001fff0f7819 */ /* 0x000fe4000001140e */
[C---:B------:R-:W-:Y:S01]  /*28c0*/  ISETP.GE.OR P0, PT, R14.reuse, R7, P0 ;  /* 0x000000070e00720c */ /* 0x040fe20000706670 */
[----:B------:R-:W-:Y:S01]  /*28d0*/  IMAD R4, R11, UR4, RZ ;  /* 0x000000040b047c24 */ /* 0x000fe2000f8e02ff */
[----:B------:R-:W-:-:S03]  /*28e0*/  IADD3 R2, P1, R14, R2, RZ ;  /* 0x000000020e027210 */ /* 0x000fc60007f3e0ff */
[----:B------:R-:W-:-:S05]  /*28f0*/  IMAD R5, R19, UR5, R4 ;  /* 0x0000000513057c24 */ /* 0x000fca000f8e0204 */
[----:B------:R-:W-:-:S03]  /*2900*/  IADD3.X R3, R15, R3, R5, P1, !PT ;  /* 0x000000030f037210 */ /* 0x000fc60000ffe405 */
[----:B------:R-:W-:Y:S05]  /*2910*/  @P0 BRA `(.L_x_32) ;  /* 0x0000001800980947 */ /* 0x000fea0003800000 */
[----:B------:R-:W0:Y:S01]  /*2920*/  LDC.64 R62, c[0x0][0x5c8] ;  /* 0x00017200ff3e7b82 */ /* 0x000e220000000a00 */
[----:B-----5:R-:W-:Y:S01]  /*2930*/  FSETP.NEU.AND P1, PT, R23, RZ, PT ;  /* 0x000000ff1700720b */ /* 0x020fe20003f2d000 */
[----:B------:R-:W-:Y:S01]  /*2940*/  IMAD R5, R50, -0x2, R7 ;  /* 0xfffffffe32057824 */ /* 0x000fe200078e0207 */
[----:B------:R-:W-:Y:S01]  /*2950*/  BSSY B0, `(.L_x_32) ;  /* 0x00001a2000007945 */ /* 0x000fe20003800000 */
[----:B------:R-:W-:-:S04]  /*2960*/  IMAD.WIDE R56, R18, 0x40, R48 ;  /* 0x0000004012387825 */ /* 0x000fc800078e0230 */
[----:B------:R-:W-:Y:S02]  /*2970*/  IMAD.IADD R6, R5, 0x1, -R14 ;  /* 0x0000000105067824 */ /* 0x000fe400078e0a0e */
[----:B------:R-:W-:-:S03]  /*2980*/  IMAD.IADD R0, R55, 0x1, -R0 ;  /* 0x0000000137007824 */ /* 0x000fc600078e0a00 */
[----:B------:R-:W-:-:S04]  /*2990*/  ISETP.GT.AND P0, PT, R6, RZ, PT ;  /* 0x000000ff0600720c */ /* 0x000fc80003f04270 */
[----:B------:R-:W-:Y:S01]  /*29a0*/  ISETP.GT.AND P2, PT, R0, RZ, P0 ;  /* 0x000000ff0000720c */ /* 0x000fe20000744270 */
[-C--:B0-----:R-:W-:Y:S02]  /*29b0*/  IMAD R4, R57, R62.reuse, RZ ;  /* 0x0000003e39047224 */ /* 0x081fe400078e02ff */
[----:B------:R-:W-:-:S04]  /*29c0*/  IMAD.WIDE.U32 R58, R56, R62, R2 ;  /* 0x0000003e383a7225 */ /* 0x000fc800078e0002 */
[----:B------:R-:W-:-:S04]  /*29d0*/  IMAD R3, R56, R63, R4 ;  /* 0x0000003f38037224 */ /* 0x000fc800078e0204 */
[----:B------:R-:W-:Y:S01]  /*29e0*/  IMAD.IADD R5, R59, 0x1, R3 ;  /* 0x000000013b057824 */ /* 0x000fe200078e0203 */
[----:B------:R-:W-:Y:S06]  /*29f0*/  @!P1 BRA `(.L_x_33) ;  /* 0x0000001000949947 */ /* 0x000fec0003800000 */
[----:B------:R-:W0:Y:S01]  /*2a00*/  LDC.64 R64, c[0x0][0x5b8] ;  /* 0x00016e00ff407b82 */ /* 0x000e220000000a00 */
[----:B------:R-:W-:-:S07]  /*2a10*/  ULDC.64 UR4, c[0x0][0x5c0] ;  /* 0x0001700000047ab9 */ /* 0x000fce0000000a00 */
[----:B------:R-:W1:Y:S08]  /*2a20*/  LDC.64 R66, c[0x0][0x5b0] ;  /* 0x00016c00ff427b82 */ /* 0x000e700000000a00 */
[----:B------:R-:W2:Y:S01]  /*2a30*/  LDC.64 R68, c[0x0][0x5a8] ;  /* 0x00016a00ff447b82 */ /* 0x000ea20000000a00 */
[-C--:B0-----:R-:W-:Y:S02]  /*2a40*/  IMAD R4, R11, R64.reuse, RZ ;  /* 0x000000400b047224 */ /* 0x081fe400078e02ff */
[----:B------:R-:W-:-:S04]  /*2a50*/  IMAD.WIDE.U32 R2, R19, R64, R8 ;  /* 0x0000004013027225 */ /* 0x000fc800078e0008 */
[----:B------:R-:W-:Y:S01]  /*2a60*/  IMAD R59, R19, R65, R4 ;  /* 0x00000041133b7224 */ /* 0x000fe200078e0204 */
[----:B------:R-:W-:Y:S01]  /*2a70*/  IADD3 R10, P1, R14, R2, RZ ;  /* 0x000000020e0a7210 */ /* 0x000fe20007f3e0ff */
[----:B-1----:R-:W-:-:S03]  /*2a80*/  IMAD R2, R57, R66, RZ ;  /* 0x0000004239027224 */ /* 0x002fc600078e02ff */
[----:B------:R-:W-:Y:S01]  /*2a90*/  IADD3.X R11, R15, R3, R59, P1, !PT ;  /* 0x000000030f0b7210 */ /* 0x000fe20000ffe43b */
[C---:B------:R-:W-:Y:S02]  /*2aa0*/  IMAD R61, R56.reuse, R67, R2 ;  /* 0x00000043383d7224 */ /* 0x040fe400078e0202 */
[----:B------:R-:W-:-:S04]  /*2ab0*/  IMAD.WIDE.U32 R2, R56, R66, R10 ;  /* 0x0000004238027225 */ /* 0x000fc800078e000a */
[----:B------:R-:W-:Y:S01]  /*2ac0*/  IMAD.IADD R3, R3, 0x1, R61 ;  /* 0x0000000103037824 */ /* 0x000fe200078e023d */
[----:B--2---:R-:W-:-:S04]  /*2ad0*/  LEA R12, P1, R2, R68, 0x1 ;  /* 0x00000044020c7211 */ /* 0x004fc800078208ff */
[----:B------:R-:W-:-:S05]  /*2ae0*/  LEA.HI.X R13, R2, R69, R3, 0x1, P1 ;  /* 0x00000045020d7211 */ /* 0x000fca00008f0c03 */
[----:B------:R-:W2:Y:S01]  /*2af0*/  @P2 LDG.E.LTC128B.U16 R7, desc[UR52][R12.64] ;  /* 0x000000340c072981 */ /* 0x000ea2000c1e1520 */
[----:B------:R-:W-:Y:S01]  /*2b00*/  IMAD.WIDE.U32 R2, R56, R66, R14 ;  /* 0x0000004238027225 */ /* 0x000fe200078e000e */
[----:B------:R-:W-:Y:S02]  /*2b10*/  BSSY B1, `(.L_x_34) ;  /* 0x0000015000017945 */ /* 0x000fe40003800000 */
[----:B------:R-:W-:-:S04]  /*2b20*/  IADD3 R20, P1, R8, R2, RZ ;  /* 0x0000000208147210 */ /* 0x000fc80007f3e0ff */
[----:B------:R-:W-:Y:S02]  /*2b30*/  IADD3.X R21, R9, R61, R3, P1, !PT ;  /* 0x0000003d09157210 */ /* 0x000fe40000ffe403 */
[----:B------:R-:W-:Y:S01]  /*2b40*/  LEA R4, P1, R58, UR4, 0x1 ;  /* 0x000000043a047c11 */ /* 0x000fe2000f8208ff */
[----:B------:R-:W-:-:S03]  /*2b50*/  IMAD.WIDE.U32 R20, R19, R64, R20 ;  /* 0x0000004013147225 */ /* 0x000fc600078e0014 */
[----:B------:R-:W-:Y:S02]  /*2b60*/  LEA.HI.X R5, R58, UR5, R5, 0x1, P1 ;  /* 0x000000053a057c11 */ /* 0x000fe400088f0c05 */
[----:B------:R-:W-:-:S04]  /*2b70*/  ISETP.GT.AND P1, PT, R6, 0x1, PT ;  /* 0x000000010600780c */ /* 0x000fc80003f24270 */
[----:B------:R-:W-:Y:S01]  /*2b80*/  ISETP.GT.AND P3, PT, R0, RZ, P1 ;  /* 0x000000ff0000720c */ /* 0x000fe20000f64270 */
[----:B--2---:R-:W-:-:S05]  /*2b90*/  HADD2.F32 R2, -RZ, R7.H0_H0 ;  /* 0x20000007ff027230 */ /* 0x004fca0000004100 */
[----:B------:R-:W-:Y:S01]  /*2ba0*/  FMUL R3, R2, R23 ;  /* 0x0000001702037220 */ /* 0x000fe20000400000 */
[----:B------:R-:W-:-:S03]  /*2bb0*/  LEA R2, P4, R20, R68, 0x1 ;  /* 0x0000004414027211 */ /* 0x000fc600078808ff */
[----:B------:R-:W-:-:S05]  /*2bc0*/  FFMA R3, R40, R22, R3 ;  /* 0x0000001628037223 */ /* 0x000fca0000000003 */
[----:B------:R-:W-:Y:S01]  /*2bd0*/  F2FP.F16.F32.PACK_AB R12, RZ, R3 ;  /* 0x00000003ff0c723e */ /* 0x000fe200000000ff */
[----:B------:R-:W-:-:S03]  /*2be0*/  IMAD.IADD R3, R59, 0x1, R21 ;  /* 0x000000013b037824 */ /* 0x000fc600078e0215 */
[----:B------:R-:W-:Y:S01]  /*2bf0*/  PRMT R13, R12, 0x7610, R13 ;  /* 0x000076100c0d7816 */ /* 0x000fe2000000000d */
[----:B------:R-:W-:Y:S01]  /*2c00*/  IMAD.SHL.U32 R12, R66, 0x8, RZ ;  /* 0x00000008420c7824 */ /* 0x000fe200078e00ff */
[----:B------:R-:W-:-:S03]  /*2c10*/  LEA.HI.X R3, R20, R69, R3, 0x1, P4 ;  /* 0x0000004514037211 */ /* 0x000fc600020f0c03 */
[----:B------:R0:W-:Y:S02]  /*2c20*/  @P2 STG.E.U16 desc[UR52][R4.64], R13 ;  /* 0x0000000d04002986 */ /* 0x0001e4000c101534 */
[----:B0-----:R-:W-:Y:S01]  /*2c30*/  SHF.L.U64.HI R13, R66, 0x3, R67 ;  /* 0x00000003420d7819 */ /* 0x001fe20000010243 */
[----:B------:R-:W-:Y:S06]  /*2c40*/  @!P3 BRA `(.L_x_35) ;  /* 0x000000000004b947 */ /* 0x000fec0003800000 */
[----:B------:R0:W5:Y:S02]  /*2c50*/  LDG.E.LTC128B.U16 R7, desc[UR52][R2.64+0x2] ;  /* 0x0000023402077981 */ /* 0x000164000c1e1520 */
.L_x_35:
[----:B------:R-:W-:Y:S05]  /*2c60*/  BSYNC B1 ;  /* 0x0000000000017941 */ /* 0x000fea0003800000 */
.L_x_34:
[----:B-----5:R-:W-:Y:S01]  /*2c70*/  HADD2.F32 R18, -RZ, R7.H0_H0 ;  /* 0x20000007ff127230 */ /* 0x020fe20000004100 */
[----:B------:R-:W-:Y:S01]  /*2c80*/  ISETP.GT.AND P0, PT, R0, 0x8, P0 ;  /* 0x000000080000780c */ /* 0x000fe20000704270 */
[----:B------:R-:W-:-:S04]  /*2c90*/  IMAD.WIDE.U32 R56, R56, R66, R12 ;  /* 0x0000004238387225 */ /* 0x000fc800078e000c */
[----:B------:R-:W-:Y:S01]  /*2ca0*/  FMUL R18, R18, R23 ;  /* 0x0000001712127220 */ /* 0x000fe20000400000 */
[----:B------:R-:W-:Y:S01]  /*2cb0*/  IMAD.IADD R61, R61, 0x1, R57 ;  /* 0x000000013d3d7824 */ /* 0x000fe200078e0239 */
[----:B------:R-:W-:Y:S02]  /*2cc0*/  IADD3 R10, P2, R10, R56, RZ ;  /* 0x000000380a0a7210 */ /* 0x000fe40007f5e0ff */
[----:B------:R-:W-:-:S03]  /*2cd0*/  FFMA R18, R41, R22, R18 ;  /* 0x0000001629127223 */ /* 0x000fc60000000012 */
[----:B------:R-:W-:Y:S01]  /*2ce0*/  IMAD.X R11, R61, 0x1, R11, P2 ;  /* 0x000000013d0b7824 */ /* 0x000fe200010e060b */
[C---:B------:R-:W-:Y:S02]  /*2cf0*/  LEA R12, P2, R10.reuse, R68, 0x1 ;  /* 0x000000440a0c7211 */ /* 0x040fe400078408ff */
[----:B------:R-:W-:Y:S02]  /*2d00*/  F2FP.F16.F32.PACK_AB R18, RZ, R18 ;  /* 0x00000012ff12723e */ /* 0x000fe400000000ff */
[----:B------:R-:W-:Y:S02]  /*2d10*/  LEA.HI.X R13, R10, R69, R11, 0x1, P2 ;  /* 0x000000450a0d7211 */ /* 0x000fe400010f0c0b */
[----:B------:R-:W-:Y:S02]  /*2d20*/  PRMT R20, R18, 0x7610, R20 ;  /* 0x0000761012147816 */ /* 0x000fe40000000014 */
[----:B------:R-:W-:-:S03]  /*2d30*/  PRMT R18, R7, 0x7610, R18 ;  /* 0x0000761007127816 */ /* 0x000fc60000000012 */
[----:B------:R1:W-:Y:S04]  /*2d40*/  @P3 STG.E.U16 desc[UR52][R4.64+0x2], R20 ;  /* 0x0000021404003986 */ /* 0x0003e8000c101534 */
[----:B------:R-:W2:Y:S01]  /*2d50*/  @P0 LDG.E.LTC128B.U16 R18, desc[UR52][R12.64] ;  /* 0x000000340c120981 */ /* 0x000ea2000c1e1520 */
[----:B------:R-:W-:Y:S01]  /*2d60*/  IADD3 R14, P2, P3, R8, R56, R14 ;  /* 0x00000038080e7210 */ /* 0x000fe20007b5e00e */
[----:B------:R-:W-:Y:S01]  /*2d70*/  BSSY B1, `(.L_x_36) ;  /* 0x0000011000017945 */ /* 0x000fe20003800000 */
[C---:B------:R-:W-:Y:S02]  /*2d80*/  SHF.L.U64.HI R11, R62.reuse, 0x4, R63 ;  /* 0x000000043e0b7819 */ /* 0x040fe4000001023f */
[----:B------:R-:W-:Y:S02]  /*2d90*/  IADD3.X R15, R9, R61, R15, P2, P3 ;  /* 0x0000003d090f7210 */ /* 0x000fe400017e640f */
[----:B------:R-:W-:-:S02]  /*2da0*/  LEA R10, P2, R62, R4, 0x4 ;  /* 0x000000043e0a7211 */ /* 0x000fc400078420ff */
[----:B------:R-:W-:Y:S01]  /*2db0*/  ISETP.GT.AND P1, PT, R0, 0x8, P1 ;  /* 0x000000080000780c */ /* 0x000fe20000f24270 */
[----:B------:R-:W-:-:S04]  /*2dc0*/  IMAD.WIDE.U32 R14, R19, R64, R14 ;  /* 0x00000040130e7225 */ /* 0x000fc800078e000e */
[----:B------:R-:W-:Y:S02]  /*2dd0*/  IMAD.X R11, R11, 0x1, R5, P2 ;  /* 0x000000010b0b7824 */ /* 0x000fe400010e0605 */
[----:B------:R-:W-:Y:S02]  /*2de0*/  IMAD.IADD R9, R59, 0x1, R15 ;  /* 0x000000013b097824 */ /* 0x000fe400078e020f */
[----:B--2---:R-:W-:-:S05]  /*2df0*/  HADD2.F32 R8, -RZ, R18.H0_H0 ;  /* 0x20000012ff087230 */ /* 0x004fca0000004100 */
[----:B------:R-:W-:Y:S01]  /*2e00*/  FMUL R7, R8, R23 ;  /* 0x0000001708077220 */ /* 0x000fe20000400000 */
[----:B------:R-:W-:-:S03]  /*2e10*/  LEA R8, P3, R14, R68, 0x1 ;  /* 0x000000440e087211 */ /* 0x000fc600078608ff */
[----:B------:R-:W-:Y:S01]  /*2e20*/  FFMA R7, R42, R22, R7 ;  /* 0x000000162a077223 */ /* 0x000fe20000000007 */
[----:B------:R-:W-:-:S04]  /*2e30*/  LEA.HI.X R9, R14, R69, R9, 0x1, P3 ;  /* 0x000000450e097211 */ /* 0x000fc800018f0c09 */
[----:B------:R-:W-:-:S05]  /*2e40*/  F2FP.F16.F32.PACK_AB R7, RZ, R7 ;  /* 0x00000007ff07723e */ /* 0x000fca00000000ff */
[----:B------:R1:W-:Y:S01]  /*2e50*/  @P0 STG.E.U16 desc[UR52][R10.64], R7 ;  /* 0x000000070a000986 */ /* 0x0003e2000c101534 */
[----:B------:R-:W-:Y:S05]  /*2e60*/  @!P1 BRA `(.L_x_37) ;  /* 0x0000000000049947 */ /* 0x000fea0003800000 */
[----:B------:R2:W5:Y:S02]  /*2e70*/  LDG.E.LTC128B.U16 R18, desc[UR52][R8.64+0x2] ;  /* 0x0000023408127981 */ /* 0x000564000c1e1520 */
.L_x_37:
[----:B------:R-:W-:Y:S05]  /*2e80*/  BSYNC B1 ;  /* 0x0000000000017941 */ /* 0x000fea0003800000 */
.L_x_36:
[----:B-----5:R-:W-:Y:S01]  /*2e90*/  HADD2.F32 R12, -RZ, R18.H0_H0 ;  /* 0x20000012ff0c7230 */ /* 0x020fe20000004100 */
[----:B------:R-:W-:Y:S01]  /*2ea0*/  ISETP.GT.AND P0, PT, R6, 0x8, PT ;  /* 0x000000080600780c */ /* 0x000fe20003f04270 */
[----:B------:R-:W-:Y:S03]  /*2eb0*/  BSSY B1, `(.L_x_38) ;  /* 0x0000008000017945 */ /* 0x000fe60003800000 */
[----:B------:R-:W-:Y:S01]  /*2ec0*/  FMUL R12, R12, R23 ;  /* 0x000000170c0c7220 */ /* 0x000fe20000400000 */
[----:B------:R-:W-:-:S03]  /*2ed0*/  ISETP.GT.AND P2, PT, R0, RZ, P0 ;  /* 0x000000ff0000720c */ /* 0x000fc60000744270 */
[----:B------:R-:W-:-:S05]  /*2ee0*/  FFMA R12, R43, R22, R12 ;  /* 0x000000162b0c7223 */ /* 0x000fca000000000c */
[----:B------:R-:W-:-:S05]  /*2ef0*/  F2FP.F16.F32.PACK_AB R12, RZ, R12 ;  /* 0x0000000cff0c723e */ /* 0x000fca00000000ff */
[----:B------:R3:W-:Y:S01]  /*2f00*/  @P1 STG.E.U16 desc[UR52][R10.64+0x2], R12 ;  /* 0x0000020c0a001986 */ /* 0x0007e2000c101534 */
[----:B------:R-:W-:Y:S05]  /*2f10*/  @!P2 BRA `(.L_x_39) ;  /* 0x000000000004a947 */ /* 0x000fea0003800000 */
[----:B------:R4:W5:Y:S02]  /*2f20*/  LDG.E.LTC128B.U16 R18, desc[UR52][R2.64+0x10] ;  /* 0x0000103402127981 */ /* 0x000964000c1e1520 */
.L_x_39:
[----:B------:R-:W-:Y:S05]  /*2f30*/  BSYNC B1 ;  /* 0x0000000000017941 */ /* 0x000fea0003800000 */
.L_x_38:
[----:B---3-5:R-:W-:Y:S01]  /*2f40*/  HADD2.F32 R12, -RZ, R18.H0_H0 ;  /* 0x20000012ff0c7230 */ /* 0x028fe20000004100 */
[----:B------:R-:W-:Y:S01]  /*2f50*/  ISETP.GT.AND P1, PT, R6, 0x9, PT ;  /* 0x000000090600780c */ /* 0x000fe20003f24270 */
[----:B------:R-:W-:Y:S03]  /*2f60*/  BSSY B1, `(.L_x_40) ;  /* 0x0000008000017945 */ /* 0x000fe60003800000 */
[----:B-1----:R-:W-:Y:S01]  /*2f70*/  FMUL R7, R12, R23 ;  /* 0x000000170c077220 */ /* 0x002fe20000400000 */
[----:B------:R-:W-:-:S03]  /*2f80*/  ISETP.GT.AND P3, PT, R0, RZ, P1 ;  /* 0x000000ff0000720c */ /* 0x000fc60000f64270 */
[----:B------:R-:W-:-:S05]  /*2f90*/  FFMA R7, R44, R22, R7 ;  /* 0x000000162c077223 */ /* 0x000fca0000000007 */
[----:B------:R-:W-:-:S05]  /*2fa0*/  F2FP.F16.F32.PACK_AB R7, RZ, R7 ;  /* 0x00000007ff07723e */ /* 0x000fca00000000ff */
[----:B------:R1:W-:Y:S01]  /*2fb0*/  @P2 STG.E.U16 desc[UR52][R4.64+0x10], R7 ;  /* 0x0000100704002986 */ /* 0x0003e2000c101534 */
[----:B------:R-:W-:Y:S05]  /*2fc0*/  @!P3 BRA `(.L_x_41) ;  /* 0x000000000004b947 */ /* 0x000fea0003800000 */
[----:B------:R3:W5:Y:S02]  /*2fd0*/  LDG.E.LTC128B.U16 R18, desc[UR52][R2.64+0x12] ;  /* 0x0000123402127981 */ /* 0x000764000c1e1520 */
.L_x_41:
[----:B------:R-:W-:Y:S05]  /*2fe0*/  BSYNC B1 ;  /* 0x0000000000017941 */ /* 0x000fea0003800000 */
.L_x_40:
[----:B-----5:R-:W-:Y:S01]  /*2ff0*/  HADD2.F32 R12, -RZ, R18.H0_H0 ;  /* 0x20000012ff0c7230 */ /* 0x020fe20000004100 */
[----:B------:R-:W-:Y:S01]  /*3000*/  ISETP.GT.AND P0, PT, R0, 0x8, P0 ;  /* 0x000000080000780c */ /* 0x000fe20000704270 */
[----:B------:R-:W-:Y:S03]  /*3010*/  BSSY B1, `(.L_x_42) ;  /* 0x0000007000017945 */ /* 0x000fe60003800000 */
[----:B------:R-:W-:-:S04]  /*3020*/  FMUL R12, R12, R23 ;  /* 0x000000170c0c7220 */ /* 0x000fc80000400000 */
[----:B------:R-:W-:-:S05]  /*3030*/  FFMA R12, R45, R22, R12 ;  /* 0x000000162d0c7223 */ /* 0x000fca000000000c */
[----:B------:R-:W-:-:S05]  /*3040*/  F2FP.F16.F32.PACK_AB R12, RZ, R12 ;  /* 0x0000000cff0c723e */ /* 0x000fca00000000ff */
[----:B------:R0:W-:Y:S01]  /*3050*/  @P3 STG.E.U16 desc[UR52][R4.64+0x12], R12 ;  /* 0x0000120c04003986 */ /* 0x0001e2000c101534 */
[----:B------:R-:W-:Y:S05]  /*3060*/  @!P0 BRA `(.L_x_43) ;  /* 0x0000000000048947 */ /* 0x000fea0003800000 */
[----:B------:R0:W5:Y:S02]  /*3070*/  LDG.E.LTC128B.U16 R18, desc[UR52][R8.64+0x10] ;  /* 0x0000103408127981 */ /* 0x000164000c1e1520 */
.L_x_43:
[----:B------:R-:W-:Y:S05]  /*3080*/  BSYNC B1 ;  /* 0x0000000000017941 */ /* 0x000fea0003800000 */
.L_x_42:
[----:B0----5:R-:W-:Y:S01]  /*3090*/  HADD2.F32 R12, -RZ, R18.H0_H0 ;  /* 0x20000012ff0c7230 */ /* 0x021fe20000004100 */
[----:B------:R-:W-:Y:S01]  /*30a0*/  ISETP.GT.AND P1, PT, R0, 0x8, P1 ;  /* 0x000000080000780c */ /* 0x000fe20000f24270 */
[----:B------:R-:W-:Y:S03]  /*30b0*/  BSSY B1, `(.L_x_44) ;  /* 0x0000007000017945 */ /* 0x000fe60003800000 */
[----:B-1----:R-:W-:-:S04]  /*30c0*/  FMUL R7, R12, R23 ;  /* 0x000000170c077220 */ /* 0x002fc80000400000 */
[----:B------:R-:W-:-:S05]  /*30d0*/  FFMA R7, R46, R22, R7 ;  /* 0x000000162e077223 */ /* 0x000fca0000000007 */
[----:B------:R-:W-:-:S05]  /*30e0*/  F2FP.F16.F32.PACK_AB R7, RZ, R7 ;  /* 0x00000007ff07723e */ /* 0x000fca00000000ff */
[----:B------:R0:W-:Y:S01]  /*30f0*/  @P0 STG.E.U16 desc[UR52][R10.64+0x10], R7 ;  /* 0x000010070a000986 */ /* 0x0001e2000c101534 */
[----:B------:R-:W-:Y:S05]  /*3100*/  @!P1 BRA `(.L_x_45) ;  /* 0x0000000000049947 */ /* 0x000fea0003800000 */
[----:B------:R1:W5:Y:S02]  /*3110*/  LDG.E.LTC128B.U16 R18, desc[UR52][R8.64+0x12] ;  /* 0x0000123408127981 */ /* 0x000364000c1e1520 */
.L_x_45:
[----:B------:R-:W-:Y:S05]  /*3120*/  BSYNC B1 ;  /* 0x0000000000017941 */ /* 0x000fea0003800000 */
.L_x_44:
        /* <DEDUP_REMOVED lines=10> */
.L_x_47:
[----:B------:R-:W-:Y:S05]  /*31d0*/  BSYNC B1 ;  /* 0x0000000000017941 */ /* 0x000fea0003800000 */
.L_x_46:
[----:B0----5:R-:W-:Y:S01]  /*31e0*/  HADD2.F32 R12, -RZ, R18.H0_H0 ;  /* 0x20000012ff0c7230 */ /* 0x021fe20000004100 */
        /* <DEDUP_REMOVED lines=9> */
.L_x_49:
[----:B------:R-:W-:Y:S05]  /*3280*/  BSYNC B1 ;  /* 0x0000000000017941 */ /* 0x000fea0003800000 */
.L_x_48:
        /* <DEDUP_REMOVED lines=9> */
.L_x_51:
[----:B------:R-:W-:Y:S05]  /*3320*/  BSYNC B1 ;  /* 0x0000000000017941 */ /* 0x000fea0003800000 */
.L_x_50:
[----:B0----5:R-:W-:Y:S01]  /*3330*/  HADD2.F32 R12, -RZ, R18.H0_H0 ;  /* 0x20000012ff0c7230 */ /* 0x021fe20000004100 */
        /* <DEDUP_REMOVED lines=8> */
.L_x_53:
[----:B------:R-:W-:Y:S05]  /*33c0*/  BSYNC B1 ;  /* 0x0000000000017941 */ /* 0x000fea0003800000 */
.L_x_52:
        /* <DEDUP_REMOVED lines=10> */
.L_x_55:
[----:B------:R-:W-:Y:S05]  /*3470*/  BSYNC B1 ;  /* 0x0000000000017941 */ /* 0x000fea0003800000 */
.L_x_54:
        /* <DEDUP_REMOVED lines=10> */
.L_x_57:
[----:B------:R-:W-:Y:S05]  /*3520*/  BSYNC B1 ;  /* 0x0000000000017941 */ /* 0x000fea0003800000 */
.L_x_56:
        /* <DEDUP_REMOVED lines=9> */
.L_x_59:
[----:B------:R-:W-:Y:S05]  /*35c0*/  BSYNC B1 ;  /* 0x0000000000017941 */ /* 0x000fea0003800000 */
.L_x_58:
        /* <DEDUP_REMOVED lines=9> */
.L_x_61:
[----:B------:R-:W-:Y:S05]  /*3660*/  BSYNC B1 ;  /* 0x0000000000017941 */ /* 0x000fea0003800000 */
.L_x_60:
        /* <DEDUP_REMOVED lines=10> */
.L_x_63:
[----:B------:R-:W-:Y:S05]  /*3710*/  BSYNC B1 ;  /* 0x0000000000017941 */ /* 0x000fea0003800000 */
.L_x_62:
        /* <DEDUP_REMOVED lines=10> */
.L_x_65:
[----:B------:R-:W-:Y:S05]  /*37c0*/  BSYNC B1 ;  /* 0x0000000000017941 */ /* 0x000fea0003800000 */
.L_x_64:
        /* <DEDUP_REMOVED lines=9> */
.L_x_67:
[----:B------:R-:W-:Y:S05]  /*3860*/  BSYNC B1 ;  /* 0x0000000000017941 */ /* 0x000fea0003800000 */
.L_x_66:
        /* <DEDUP_REMOVED lines=9> */
.L_x_69:
[----:B------:R-:W-:Y:S05]  /*3900*/  BSYNC B1 ;  /* 0x0000000000017941 */ /* 0x000fea0003800000 */
.L_x_68:
        /* <DEDUP_REMOVED lines=10> */
.L_x_71:
[----:B------:R-:W-:Y:S05]  /*39b0*/  BSYNC B1 ;  /* 0x0000000000017941 */ /* 0x000fea0003800000 */
.L_x_70:
        /* <DEDUP_REMOVED lines=10> */
.L_x_73:
[----:B------:R-:W-:Y:S05]  /*3a60*/  BSYNC B1 ;  /* 0x0000000000017941 */ /* 0x000fea0003800000 */
.L_x_72:
[----:B0--345:R-:W-:Y:S01]  /*3a70*/  HADD2.F32 R2, -RZ, R18.H0_H0 ;  /* 0x20000012ff027230 */ /* 0x039fe20000004100 */
        /* <DEDUP_REMOVED lines=8> */
.L_x_75:
[----:B------:R-:W-:Y:S05]  /*3b00*/  BSYNC B1 ;  /* 0x0000000000017941 */ /* 0x000fea0003800000 */
.L_x_74:
[----:B0----5:R-:W-:Y:S01]  /*3b10*/  HADD2.F32 R2, -RZ, R18.H0_H0 ;  /* 0x20000012ff027230 */ /* 0x021fe20000004100 */
[----:B------:R-:W-:Y:S01]  /*3b20*/  ISETP.GT.AND P1, PT, R0, 0x8, P1 ;  /* 0x000000080000780c */ /* 0x000fe20000f24270 */
[----:B------:R-:W-:Y:S03]  /*3b30*/  BSSY B1, `(.L_x_76) ;  /* 0x000000a000017945 */ /* 0x000fe60003800000 */
[----:B------:R-:W-:Y:S01]  /*3b40*/  FMUL R3, R2, R23 ;  /* 0x0000001702037220 */ /* 0x000fe20000400000 */
[----:B------:R-:W-:-:S03]  /*3b50*/  @P0 IMAD.MOV.U32 R2, RZ, RZ, R10 ;  /* 0x000000ffff020224 */ /* 0x000fc600078e000a */
[----:B------:R-:W-:-:S05]  /*3b60*/  FFMA R3, R30, R22, R3 ;  /* 0x000000161e037223 */ /* 0x000fca0000000003 */
[----:B------:R-:W-:-:S04]  /*3b70*/  F2FP.F16.F32.PACK_AB R3, RZ, R3 ;  /* 0x00000003ff03723e */ /* 0x000fc800000000ff */
[----:B------:R-:W-:Y:S01]  /*3b80*/  PRMT R4, R3, 0x7610, R4 ;  /* 0x0000761003047816 */ /* 0x000fe20000000004 */
[----:B------:R-:W-:-:S05]  /*3b90*/  @P0 IMAD.MOV.U32 R3, RZ, RZ, R11 ;  /* 0x000000ffff030224 */ /* 0x000fca00078e000b */
[----:B------:R0:W-:Y:S01]  /*3ba0*/  @P0 STG.E.U16 desc[UR52][R2.64+0x50], R4 ;  /* 0x0000500402000986 */ /* 0x0001e2000c101534 */
[----:B------:R-:W-:Y:S05]  /*3bb0*/  @!P1 BRA `(.L_x_77) ;  /* 0x0000000000049947 */ /* 0x000fea0003800000 */
[----:B------:R4:W5:Y:S02]  /*3bc0*/  LDG.E.LTC128B.U16 R18, desc[UR52][R8.64+0x52] ;  /* 0x0000523408127981 */ /* 0x000964000c1e1520 */
.L_x_77:
[----:B------:R-:W-:Y:S05]  /*3bd0*/  BSYNC B1 ;  /* 0x0000000000017941 */ /* 0x000fea0003800000 */
.L_x_76:
[----:B------:R-:W-:Y:S05]  /*3be0*/  @!P1 BRA `(.L_x_78) ;  /* 0x0000000400e09947 */ /* 0x000fea0003800000 */
[----:B-----5:R-:W-:-:S05]  /*3bf0*/  HADD2.F32 R18, -RZ, R18.H0_H0 ;  /* 0x20000012ff127230 */ /* 0x020fca0000004100 */
[----:B------:R-:W-:-:S04]  /*3c00*/  FMUL R18, R18, R23 ;  /* 0x0000001712127220 */ /* 0x000fc80000400000 */
[----:B------:R-:W-:-:S05]  /*3c10*/  FFMA R18, R31, R22, R18 ;  /* 0x000000161f127223 */ /* 0x000fca0000000012 */
[----:B------:R-:W-:-:S05]  /*3c20*/  F2FP.F16.F32.PACK_AB R18, RZ, R18 ;  /* 0x00000012ff12723e */ /* 0x000fca00000000ff */
[----:B------:R0:W-:Y:S01]  /*3c30*/  STG.E.U16 desc[UR52][R10.64+0x52], R18 ;  /* 0x000052120a007986 */ /* 0x0001e2000c101534 */
[----:B------:R-:W-:Y:S05]  /*3c40*/  BRA `(.L_x_78) ;  /* 0x0000000400c87947 */ /* 0x000fea0003800000 */
.L_x_33:
[----:B------:R-:W-:Y:S01]  /*3c50*/  ULDC.64 UR4, c[0x0][0x5c0] ;  /* 0x0001700000047ab9 */ /* 0x000fe20000000a00 */
[----:B------:R-:W-:Y:S01]  /*3c60*/  ISETP.GT.AND P3, PT, R6, 0x1, PT ;  /* 0x000000010600780c */ /* 0x000fe20003f64270 */
[-C--:B------:R-:W-:Y:S01]  /*3c70*/  FMUL R40, R40, R22.reuse ;  /* 0x0000001628287220 */ /* 0x080fe20000400000 */
[----:B------:R-:W-:Y:S01]  /*3c80*/  LEA R2, P1, R58, UR4, 0x1 ;  /* 0x000000043a027c11 */ /* 0x000fe2000f8208ff */
[-C--:B------:R-:W-:Y:S01]  /*3c90*/  FMUL R41, R41, R22.reuse ;  /* 0x0000001629297220 */ /* 0x080fe20000400000 */
[----:B------:R-:W-:Y:S01]  /*3ca0*/  SHF.L.U64.HI R63, R62, 0x4, R63 ;  /* 0x000000043e3f7819 */ /* 0x000fe2000001023f */
[-C--:B------:R-:W-:Y:S01]  /*3cb0*/  FMUL R42, R42, R22.reuse ;  /* 0x000000162a2a7220 */ /* 0x080fe20000400000 */
[----:B------:R-:W-:Y:S01]  /*3cc0*/  LEA.HI.X R3, R58, UR5, R5, 0x1, P1 ;  /* 0x000000053a037c11 */ /* 0x000fe200088f0c05 */
[-C--:B------:R-:W-:Y:S01]  /*3cd0*/  FMUL R43, R43, R22.reuse ;  /* 0x000000162b2b7220 */ /* 0x080fe20000400000 */
[----:B------:R-:W-:Y:S01]  /*3ce0*/  ISETP.GT.AND P1, PT, R0, RZ, P3 ;  /* 0x000000ff0000720c */ /* 0x000fe20001f24270 */
[----:B------:R-:W-:Y:S01]  /*3cf0*/  FMUL R44, R44, R22 ;  /* 0x000000162c2c7220 */ /* 0x000fe20000400000 */
[----:B------:R-:W-:Y:S01]  /*3d00*/  F2FP.F16.F32.PACK_AB R40, RZ, R40 ;  /* 0x00000028ff28723e */ /* 0x000fe200000000ff */
[-C--:B------:R-:W-:Y:S01]  /*3d10*/  FMUL R45, R45, R22.reuse ;  /* 0x000000162d2d7220 */ /* 0x080fe20000400000 */
[----:B------:R-:W-:Y:S01]  /*3d20*/  F2FP.F16.F32.PACK_AB R41, RZ, R41 ;  /* 0x00000029ff29723e */ /* 0x000fe200000000ff */
[----:B------:R-:W-:Y:S01]  /*3d30*/  FMUL R46, R46, R22 ;  /* 0x000000162e2e7220 */ /* 0x000fe20000400000 */
[----:B------:R-:W-:Y:S01]  /*3d40*/  LEA R4, P4, R62, R2, 0x4 ;  /* 0x000000023e047211 */ /* 0x000fe200078820ff */
[----:B------:R-:W-:Y:S01]  /*3d50*/  @P2 STG.E.U16 desc[UR52][R2.64], R40 ;  /* 0x0000002802002986 */ /* 0x000fe2000c101534 */
[----:B------:R-:W-:Y:S01]  /*3d60*/  ISETP.GT.AND P2, PT, R6, 0x8, PT ;  /* 0x000000080600780c */ /* 0x000fe20003f44270 */
[-C--:B------:R-:W-:Y:S01]  /*3d70*/  FMUL R47, R47, R22.reuse ;  /* 0x000000162f2f7220 */ /* 0x080fe20000400000 */
[C---:B------:R-:W-:Y:S01]  /*3d80*/  ISETP.GT.AND P3, PT, R0.reuse, 0x8, P3 ;  /* 0x000000080000780c */ /* 0x040fe20001f64270 */
[----:B------:R-:W-:Y:S01]  /*3d90*/  IMAD.X R5, R63, 0x1, R3, P4 ;  /* 0x000000013f057824 */ /* 0x000fe200020e0603 */
[C---:B------:R-:W-:Y:S01]  /*3da0*/  ISETP.GT.AND P5, PT, R0.reuse, RZ, P2 ;  /* 0x000000ff0000720c */ /* 0x040fe200017a4270 */
[----:B------:R-:W-:Y:S01]  /*3db0*/  @P1 STG.E.U16 desc[UR52][R2.64+0x2], R41 ;  /* 0x0000022902001986 */ /* 0x000fe2000c101534 */
[----:B------:R-:W-:Y:S01]  /*3dc0*/  ISETP.GT.AND P1, PT, R0, 0x8, P0 ;  /* 0x000000080000780c */ /* 0x000fe20000724270 */
[-C--:B------:R-:W-:Y:S01]  /*3dd0*/  FMUL R32, R32, R22.reuse ;  /* 0x0000001620207220 */ /* 0x080fe20000400000 */
[----:B------:R-:W-:Y:S01]  /*3de0*/  ISETP.GT.AND P0, PT, R6, 0x9, PT ;  /* 0x000000090600780c */ /* 0x000fe20003f04270 */
[----:B------:R-:W-:Y:S01]  /*3df0*/  FMUL R33, R33, R22 ;  /* 0x0000001621217220 */ /* 0x000fe20000400000 */
[----:B------:R-:W-:Y:S01]  /*3e00*/  F2FP.F16.F32.PACK_AB R42, RZ, R42 ;  /* 0x0000002aff2a723e */ /* 0x000fe200000000ff */
[-C--:B------:R-:W-:Y:S01]  /*3e10*/  FMUL R34, R34, R22.reuse ;  /* 0x0000001622227220 */ /* 0x080fe20000400000 */
[----:B------:R-:W-:Y:S01]  /*3e20*/  ISETP.GT.AND P4, PT, R0, RZ, P0 ;  /* 0x000000ff0000720c */ /* 0x000fe20000784270 */
[-C--:B------:R-:W-:Y:S01]  /*3e30*/  FMUL R35, R35, R22.reuse ;  /* 0x0000001623237220 */ /* 0x080fe20000400000 */
[----:B------:R-:W-:Y:S01]  /*3e40*/  F2FP.F16.F32.PACK_AB R43, RZ, R43 ;  /* 0x0000002bff2b723e */ /* 0x000fe200000000ff */
[----:B------:R-:W-:Y:S01]  /*3e50*/  FMUL R36, R36, R22 ;  /* 0x0000001624247220 */ /* 0x000fe20000400000 */
[----:B------:R-:W-:Y:S01]  /*3e60*/  F2FP.F16.F32.PACK_AB R44, RZ, R44 ;  /* 0x0000002cff2c723e */ /* 0x000fe200000000ff */
[-C--:B------:R-:W-:Y:S01]  /*3e70*/  FMUL R37, R37, R22.reuse ;  /* 0x0000001625257220 */ /* 0x080fe20000400000 */
[----:B------:R-:W-:Y:S01]  /*3e80*/  F2FP.F16.F32.PACK_AB R45, RZ, R45 ;  /* 0x0000002dff2d723e */ /* 0x000fe200000000ff */
[----:B------:R-:W-:Y:S01]  /*3e90*/  @P1 STG.E.U16 desc[UR52][R4.64], R42 ;  /* 0x0000002a04001986 */ /* 0x000fe2000c101534 */
[----:B------:R-:W-:Y:S01]  /*3ea0*/  ISETP.GT.AND P1, PT, R0, 0x8, P2 ;  /* 0x000000080000780c */ /* 0x000fe20001724270 */
[-C--:B------:R-:W-:Y:S01]  /*3eb0*/  FMUL R38, R38, R22.reuse ;  /* 0x0000001626267220 */ /* 0x080fe20000400000 */
[----:B------:R-:W-:Y:S01]  /*3ec0*/  ISETP.GT.AND P2, PT, R6, 0x10, PT ;  /* 0x000000100600780c */ /* 0x000fe20003f44270 */
[----:B------:R-:W-:Y:S01]  /*3ed0*/  @P3 STG.E.U16 desc[UR52][R4.64+0x2], R43 ;  /* 0x0000022b04003986 */ /* 0x000fe2000c101534 */
[----:B------:R-:W-:Y:S01]  /*3ee0*/  ISETP.GT.AND P3, PT, R0, 0x8, P0 ;  /* 0x000000080000780c */ /* 0x000fe20000764270 */
[-C--:B------:R-:W-:Y:S01]  /*3ef0*/  FMUL R39, R39, R22.reuse ;  /* 0x0000001627277220 */ /* 0x080fe20000400000 */
[----:B------:R-:W-:Y:S01]  /*3f00*/  ISETP.GT.AND P0, PT, R6, 0x11, PT ;  /* 0x000000110600780c */ /* 0x000fe20003f04270 */
[----:B------:R-:W-:Y:S01]  /*3f10*/  @P5 STG.E.U16 desc[UR52][R2.64+0x10], R44 ;  /* 0x0000102c02005986 */ /* 0x000fe2000c101534 */
[----:B------:R-:W-:Y:S01]  /*3f20*/  ISETP.GT.AND P5, PT, R0, RZ, P2 ;  /* 0x000000ff0000720c */ /* 0x000fe200017a4270 */
[----:B------:R-:W-:Y:S01]  /*3f30*/  FMUL R24, R24, R22 ;  /* 0x0000001618187220 */ /* 0x000fe20000400000 */
[----:B------:R-:W-:Y:S01]  /*3f40*/  F2FP.F16.F32.PACK_AB R46, RZ, R46 ;  /* 0x0000002eff2e723e */ /* 0x000fe200000000ff */
[----:B------:R-:W-:Y:S01]  /*3f50*/  @P4 STG.E.U16 desc[UR52][R2.64+0x12], R45 ;  /* 0x0000122d02004986 */ /* 0x000fe2000c101534 */
[----:B------:R-:W-:Y:S01]  /*3f60*/  ISETP.GT.AND P4, PT, R0, RZ, P0 ;  /* 0x000000ff0000720c */ /* 0x000fe20000784270 */
[----:B------:R-:W-:Y:S01]  /*3f70*/  FMUL R25, R25, R22 ;  /* 0x0000001619197220 */ /* 0x000fe20000400000 */
[----:B------:R-:W-:Y:S01]  /*3f80*/  F2FP.F16.F32.PACK_AB R47, RZ, R47 ;  /* 0x0000002fff2f723e */ /* 0x000fe200000000ff */
[----:B------:R-:W-:Y:S01]  /*3f90*/  @P1 STG.E.U16 desc[UR52][R4.64+0x10], R46 ;  /* 0x0000102e04001986 */ /* 0x000fe2000c101534 */
[----:B------:R-:W-:Y:S01]  /*3fa0*/  F2FP.F16.F32.PACK_AB R32, RZ, R32 ;  /* 0x00000020ff20723e */ /* 0x000fe200000000ff */
[-C--:B------:R-:W-:Y:S01]  /*3fb0*/  FMUL R26, R26, R22.reuse ;  /* 0x000000161a1a7220 */ /* 0x080fe20000400000 */
[----:B------:R-:W-:Y:S01]  /*3fc0*/  F2FP.F16.F32.PACK_AB R33, RZ, R33 ;  /* 0x00000021ff21723e */ /* 0x000fe200000000ff */
[----:B------:R-:W-:Y:S01]  /*3fd0*/  @P3 STG.E.U16 desc[UR52][R4.64+0x12], R47 ;  /* 0x0000122f04003986 */ /* 0x000fe2000c101534 */
[C---:B------:R-:W-:Y:S01]  /*3fe0*/  ISETP.GT.AND P2, PT, R0.reuse, 0x8, P2 ;  /* 0x000000080000780c */ /* 0x040fe20001744270 */
[-C--:B------:R-:W-:Y:S01]  /*3ff0*/  FMUL R27, R27, R22.reuse ;  /* 0x000000161b1b7220 */ /* 0x080fe20000400000 */
[----:B------:R-:W-:Y:S01]  /*4000*/  ISETP.GT.AND P0, PT, R0, 0x8, P0 ;  /* 0x000000080000780c */ /* 0x000fe20000704270 */
[----:B------:R-:W-:Y:S01]  /*4010*/  @P5 STG.E.U16 desc[UR52][R2.64+0x20], R32 ;  /* 0x0000202002005986 */ /* 0x000fe2000c101534 */
[----:B------:R-:W-:Y:S01]  /*4020*/  ISETP.GT.AND P5, PT, R6, 0x18, PT ;  /* 0x000000180600780c */ /* 0x000fe20003fa4270 */
[----:B------:R-:W-:Y:S01]  /*4030*/  FMUL R28, R28, R22 ;  /* 0x000000161c1c7220 */ /* 0x000fe20000400000 */
[----:B------:R-:W-:Y:S01]  /*4040*/  F2FP.F16.F32.PACK_AB R34, RZ, R34 ;  /* 0x00000022ff22723e */ /* 0x000fe200000000ff */
[----:B------:R-:W-:Y:S01]  /*4050*/  @P4 STG.E.U16 desc[UR52][R2.64+0x22], R33 ;  /* 0x0000222102004986 */ /* 0x000fe2000c101534 */
[----:B------:R-:W-:Y:S01]  /*4060*/  ISETP.GT.AND P4, PT, R6, 0x19, PT ;  /* 0x000000190600780c */ /* 0x000fe20003f84270 */
[-C--:B------:R-:W-:Y:S01]  /*4070*/  FMUL R29, R29, R22.reuse ;  /* 0x000000161d1d7220 */ /* 0x080fe20000400000 */
[----:B------:R-:W-:Y:S01]  /*4080*/  ISETP.GT.AND P1, PT, R0, RZ, P5 ;  /* 0x000000ff0000720c */ /* 0x000fe20002f24270 */
[-C--:B------:R-:W-:Y:S01]  /*4090*/  FMUL R30, R30, R22.reuse ;  /* 0x000000161e1e7220 */ /* 0x080fe20000400000 */
[----:B------:R-:W-:Y:S01]  /*40a0*/  ISETP.GT.AND P6, PT, R0, RZ, P4 ;  /* 0x000000ff0000720c */ /* 0x000fe200027c4270 */
[----:B------:R-:W-:Y:S01]  /*40b0*/  @P2 STG.E.U16 desc[UR52][R4.64+0x20], R34 ;  /* 0x0000202204002986 */ /* 0x000fe2000c101534 */
[----:B------:R-:W-:Y:S01]  /*40c0*/  F2FP.F16.F32.PACK_AB R35, RZ, R35 ;  /* 0x00000023ff23723e */ /* 0x000fe200000000ff */
[----:B------:R-:W-:Y:S01]  /*40d0*/  FMUL R31, R31, R22 ;  /* 0x000000161f1f7220 */ /* 0x000fe20000400000 */
[----:B------:R-:W-:-:S02]  /*40e0*/  F2FP.F16.F32.PACK_AB R36, RZ, R36 ;  /* 0x00000024ff24723e */ /* 0x000fc400000000ff */
[----:B------:R-:W-:Y:S01]  /*40f0*/  F2FP.F16.F32.PACK_AB R37, RZ, R37 ;  /* 0x00000025ff25723e */ /* 0x000fe200000000ff */
[----:B------:R-:W-:Y:S01]  /*4100*/  @P0 STG.E.U16 desc[UR52][R4.64+0x22], R35 ;  /* 0x0000222304000986 */ /* 0x000fe2000c101534 */
[----:B------:R-:W-:Y:S02]  /*4110*/  ISETP.GT.AND P5, PT, R0, 0x8, P5 ;  /* 0x000000080000780c */ /* 0x000fe40002fa4270 */
[----:B------:R-:W-:Y:S01]  /*4120*/  ISETP.GT.AND P3, PT, R6, 0x20, PT ;  /* 0x000000200600780c */ /* 0x000fe20003f64270 */
[----:B------:R-:W-:Y:S01]  /*4130*/  @P1 STG.E.U16 desc[UR52][R2.64+0x30], R36 ;  /* 0x0000302402001986 */ /* 0x000fe2000c101534 */
[C---:B------:R-:W-:Y:S02]  /*4140*/  ISETP.GT.AND P4, PT, R0.reuse, 0x8, P4 ;  /* 0x000000080000780c */ /* 0x040fe40002784270 */
[----:B------:R-:W-:Y:S01]  /*4150*/  F2FP.F16.F32.PACK_AB R38, RZ, R38 ;  /* 0x00000026ff26723e */ /* 0x000fe200000000ff */
[----:B------:R-:W-:Y:S01]  /*4160*/  @P6 STG.E.U16 desc[UR52][R2.64+0x32], R37 ;  /* 0x0000322502006986 */ /* 0x000fe2000c101534 */
[----:B------:R-:W-:-:S02]  /*4170*/  ISETP.GT.AND P6, PT, R0, RZ, P3 ;  /* 0x000000ff0000720c */ /* 0x000fc40001fc4270 */
[----:B------:R-:W-:Y:S02]  /*4180*/  F2FP.F16.F32.PACK_AB R39, RZ, R39 ;  /* 0x00000027ff27723e */ /* 0x000fe400000000ff */
[C---:B------:R-:W-:Y:S01]  /*4190*/  ISETP.GT.AND P2, PT, R6.reuse, 0x21, PT ;  /* 0x000000210600780c */ /* 0x040fe20003f44270 */
[----:B------:R-:W-:Y:S01]  /*41a0*/  @P5 STG.E.U16 desc[UR52][R4.64+0x30], R38 ;  /* 0x0000302604005986 */ /* 0x000fe2000c101534 */
[----:B------:R-:W-:Y:S02]  /*41b0*/  F2FP.F16.F32.PACK_AB R24, RZ, R24 ;  /* 0x00000018ff18723e */ /* 0x000fe400000000ff */
[C---:B------:R-:W-:Y:S01]  /*41c0*/  ISETP.GT.AND P1, PT, R6.reuse, 0x28, PT ;  /* 0x000000280600780c */ /* 0x040fe20003f24270 */
[----:B------:R-:W-:Y:S01]  /*41d0*/  @P4 STG.E.U16 desc[UR52][R4.64+0x32], R39 ;  /* 0x0000322704004986 */ /* 0x000fe2000c101534 */
[----:B------:R-:W-:Y:S02]  /*41e0*/  ISETP.GT.AND P0, PT, R6, 0x29, PT ;  /* 0x000000290600780c */ /* 0x000fe40003f04270 */
[C---:B------:R-:W-:Y:S01]  /*41f0*/  ISETP.GT.AND P4, PT, R0.reuse, RZ, P2 ;  /* 0x000000ff0000720c */ /* 0x040fe20001784270 */
[----:B------:R-:W-:Y:S01]  /*4200*/  @P6 STG.E.U16 desc[UR52][R2.64+0x40], R24 ;  /* 0x0000401802006986 */ /* 0x000fe2000c101534 */
[----:B------:R-:W-:-:S02]  /*4210*/  ISETP.GT.AND P3, PT, R0, 0x8, P3 ;  /* 0x000000080000780c */ /* 0x000fc40001f64270 */
[C---:B------:R-:W-:Y:S02]  /*4220*/  ISETP.GT.AND P2, PT, R0.reuse, 0x8, P2 ;  /* 0x000000080000780c */ /* 0x040fe40001744270 */
[C---:B------:R-:W-:Y:S02]  /*4230*/  ISETP.GT.AND P5, PT, R0.reuse, RZ, P1 ;  /* 0x000000ff0000720c */ /* 0x040fe40000fa4270 */
[C---:B------:R-:W-:Y:S02]  /*4240*/  ISETP.GT.AND P6, PT, R0.reuse, RZ, P0 ;  /* 0x000000ff0000720c */ /* 0x040fe400007c4270 */
[----:B------:R-:W-:Y:S02]  /*4250*/  ISETP.GT.AND P1, PT, R0, 0x8, P1 ;  /* 0x000000080000780c */ /* 0x000fe40000f24270 */
[----:B------:R-:W-:Y:S02]  /*4260*/  F2FP.F16.F32.PACK_AB R25, RZ, R25 ;  /* 0x00000019ff19723e */ /* 0x000fe400000000ff */
[----:B------:R-:W-:-:S02]  /*4270*/  F2FP.F16.F32.PACK_AB R26, RZ, R26 ;  /* 0x0000001aff1a723e */ /* 0x000fc400000000ff */
[----:B------:R-:W-:Y:S01]  /*4280*/  F2FP.F16.F32.PACK_AB R27, RZ, R27 ;  /* 0x0000001bff1b723e */ /* 0x000fe200000000ff */
[----:B------:R-:W-:Y:S01]  /*4290*/  @P4 STG.E.U16 desc[UR52][R2.64+0x42], R25 ;  /* 0x0000421902004986 */ /* 0x000fe2000c101534 */
[----:B------:R-:W-:Y:S02]  /*42a0*/  ISETP.GT.AND P0, PT, R0, 0x8, P0 ;  /* 0x000000080000780c */ /* 0x000fe40000704270 */
[----:B------:R-:W-:Y:S01]  /*42b0*/  F2FP.F16.F32.PACK_AB R28, RZ, R28 ;  /* 0x0000001cff1c723e */ /* 0x000fe200000000ff */
[----:B------:R-:W-:Y:S01]  /*42c0*/  @P3 STG.E.U16 desc[UR52][R4.64+0x40], R26 ;  /* 0x0000401a04003986 */ /* 0x000fe2000c101534 */
[----:B------:R-:W-:Y:S02]  /*42d0*/  F2FP.F16.F32.PACK_AB R29, RZ, R29 ;  /* 0x0000001dff1d723e */ /* 0x000fe400000000ff */
[----:B------:R-:W-:Y:S01]  /*42e0*/  F2FP.F16.F32.PACK_AB R30, RZ, R30 ;  /* 0x0000001eff1e723e */ /* 0x000fe200000000ff */
[----:B------:R-:W-:Y:S01]  /*42f0*/  @P2 STG.E.U16 desc[UR52][R4.64+0x42], R27 ;  /* 0x0000421b04002986 */ /* 0x000fe2000c101534 */
[----:B------:R-:W-:-:S03]  /*4300*/  F2FP.F16.F32.PACK_AB R31, RZ, R31 ;  /* 0x0000001fff1f723e */ /* 0x000fc600000000ff */
[----:B------:R-:W-:Y:S04]  /*4310*/  @P5 STG.E.U16 desc[UR52][R2.64+0x50], R28 ;  /* 0x0000501c02005986 */ /* 0x000fe8000c101534 */
[----:B------:R0:W-:Y:S02]  /*4320*/  @P6 STG.E.U16 desc[UR52][R2.64+0x52], R29 ;  /* 0x0000521d02006986 */ /* 0x0001e4000c101534 */
[----:B0-----:R-:W-:Y:S02]  /*4330*/  @P1 IMAD.MOV.U32 R2, RZ, RZ, R4 ;  /* 0x000000ffff021224 */ /* 0x001fe400078e0004 */
[----:B------:R-:W-:-:S05]  /*4340*/  @P1 IMAD.MOV.U32 R3, RZ, RZ, R5 ;  /* 0x000000ffff031224 */ /* 0x000fca00078e0005 */
[----:B------:R0:W-:Y:S04]  /*4350*/  @P1 STG.E.U16 desc[UR52][R2.64+0x50], R30 ;  /* 0x0000501e02001986 */ /* 0x0001e8000c101534 */
[----:B------:R0:W-:Y:S02]  /*4360*/  @P0 STG.E.U16 desc[UR52][R4.64+0x52], R31 ;  /* 0x0000521f04000986 */ /* 0x0001e4000c101534 */
.L_x_78:
[----:B------:R-:W-:Y:S05]  /*4370*/  BSYNC B0 ;  /* 0x0000000000007941 */ /* 0x000fea0003800000 */
.L_x_32:
[----:B0-----:R-:W-:Y:S01]  /*4380*/  IMAD.U32 R2, RZ, RZ, UR50 ;  /* 0x00000032ff027e24 */ /* 0x001fe2000f8e00ff */
[----:B------:R-:W-:Y:S01]  /*4390*/  ULDC.64 UR4, c[0x0][0x650] ;  /* 0x0001940000047ab9 */ /* 0x000fe20000000a00 */
[----:B------:R-:W-:Y:S01]  /*43a0*/  IMAD.U32 R0, RZ, RZ, UR37 ;  /* 0x00000025ff007e24 */ /* 0x000fe2000f8e00ff */
[----:B------:R0:W-:Y:S01]  /*43b0*/  SYNCS.ARRIVE.TRANS64.A1T0 RZ, [R54+UR44], RZ ;  /* 0x000000ff36ff79a7 */ /* 0x0001e2000810002c */
[----:B------:R-:W-:Y:S01]  /*43c0*/  IMAD.U32 R3, RZ, RZ, UR51 ;  /* 0x00000033ff037e24 */ /* 0x000fe2000f8e00ff */
[C---:B------:R-:W-:Y:S01]  /*43d0*/  LEA R16, P0, R2.reuse, R16, 0x1 ;  /* 0x0000001002107211 */ /* 0x040fe200078008ff */
[----:B-----5:R-:W-:Y:S02]  /*43e0*/  IMAD.MOV.U32 R18, RZ, RZ, -0x1 ;  /* 0xffffffffff127424 */ /* 0x020fe400078e00ff */
[----:B------:R-:W-:Y:S01]  /*43f0*/  IMAD.MOV.U32 R19, RZ, RZ, -0x1 ;  /* 0xffffffffff137424 */ /* 0x000fe200078e00ff */
[----:B------:R-:W-:Y:S01]  /*4400*/  LEA.HI.X R17, R2, R17, R0, 0x1, P0 ;  /* 0x0000001102117211 */ /* 0x000fe200000f0c00 */
[----:B------:R-:W-:Y:S01]  /*4410*/  IMAD.MOV.U32 R2, RZ, RZ, -0x1 ;  /* 0xffffffffff027424 */ /* 0x000fe200078e00ff */
[----:B------:R-:W-:-:S02]  /*4420*/  ISETP.GE.U32.AND P0, PT, R16, UR4, PT ;  /* 0x0000000410007c0c */ /* 0x000fc4000bf06070 */
[----:B------:R-:W-:Y:S02]  /*4430*/  PRMT R0, RZ, 0x7610, R0 ;  /* 0x00007610ff007816 */ /* 0x000fe40000000000 */
[----:B------:R-:W-:-:S13]  /*4440*/  ISETP.GE.U32.AND.EX P0, PT, R17, UR5, PT, P0 ;  /* 0x0000000511007c0c */ /* 0x000fda000bf06100 */
[----:B0-----:R-:W-:Y:S05]  /*4450*/  @P0 BRA `(.L_x_79) ;  /* 0x00000004008c0947 */ /* 0x001fea0003800000 */
[----:B------:R-:W0:Y:S01]  /*4460*/  S2UR UR6, SR_CTAID.X ;  /* 0x00000000000679c3 */ /* 0x000e220000002500 */
[----:B------:R-:W-:Y:S01]  /*4470*/  ULDC.64 UR4, c[0x0][0x628] ;  /* 0x00018a0000047ab9 */ /* 0x000fe20000000a00 */
[----:B------:R-:W-:Y:S01]  /*4480*/  ULDC UR7, c[0x0][0x150] ;  /* 0x0000540000077ab9 */ /* 0x000fe20000000800 */
[----:B------:R-:W-:Y:S01]  /*4490*/  ISETP.NE.U32.AND P0, PT, RZ, UR4, PT ;  /* 0x00000004ff007c0c */ /* 0x000fe2000bf05070 */
[----:B------:R-:W-:Y:S01]  /*44a0*/  ULDC UR15, c[0x0][0x630] ;  /* 0x00018c00000f7ab9 */ /* 0x000fe20000000800 */
[C---:B------:R-:W-:Y:S01]  /*44b0*/  R2UR UR16, R16.reuse ;  /* 0x00000000101072ca */ /* 0x040fe200000e0000 */
[----:B------:R-:W-:Y:S01]  /*44c0*/  ULDC UR18, c[0x0][0x154] ;  /* 0x0000550000127ab9 */ /* 0x000fe20000000800 */
[----:B------:R-:W-:Y:S01]  /*44d0*/  ISETP.NE.AND.EX P0, PT, RZ, UR5, PT, P0 ;  /* 0x00000005ff007c0c */ /* 0x000fe2000bf05300 */
[----:B------:R-:W1:Y:S01]  /*44e0*/  S2UR UR20, SR_CTAID.Y ;  /* 0x00000000001479c3 */ /* 0x000e620000002600 */
[----:B------:R-:W-:Y:S02]  /*44f0*/  R2UR UR17, R17 ;  /* 0x00000000111172ca */ /* 0x000fe400000e0000 */
[----:B------:R-:W-:-:S02]  /*4500*/  R2UR UR12, R16 ;  /* 0x00000000100c72ca */ /* 0x000fc400000e0000 */
[----:B------:R-:W-:Y:S02]  /*4510*/  R2UR UR13, R17 ;  /* 0x00000000110d72ca */ /* 0x000fe400000e0000 */
[----:B0-----:R-:W-:-:S05]  /*4520*/  I2FP.F32.U32 R0, UR6 ;  /* 0x0000000600007c45 */ /* 0x001fca0008201000 */
[----:B------:R-:W-:-:S04]  /*4530*/  FMUL R0, R0, UR7 ;  /* 0x0000000700007c20 */ /* 0x000fc80008400000 */
[----:B------:R0:W0:Y:S01]  /*4540*/  F2I.U32.TRUNC.NTZ R2, R0 ;  /* 0x0000000000027305 */ /* 0x000022000020f000 */
[----:B-1----:R-:W-:Y:S05]  /*4550*/  @!P0 BRA `(.L_x_80) ;  /* 0x0000000000308947 */ /* 0x002fea0003800000 */
        /* <DEDUP_REMOVED lines=12> */
.L_x_80:
[----:B------:R-:W-:Y:S01]  /*4620*/  USHF.R.U64 UR12, UR12, UR15, UR13 ;  /* 0x0000000f0c0c7299 */ /* 0x000fe2000800120d */
[----:B0-----:R-:W-:Y:S01]  /*4630*/  I2FP.F32.U32 R0, UR20 ;  /* 0x0000001400007c45 */ /* 0x001fe20008201000 */
[----:B------:R-:W-:Y:S02]  /*4640*/  USHF.R.U32.HI UR4, URZ, UR15, UR13 ;  /* 0x0000000f3f047299 */ /* 0x000fe4000801160d */
[----:B------:R-:W-:Y:S02]  /*4650*/  UIADD3 UR7, UP0, URZ, -UR12, URZ ;  /* 0x8000000c3f077290 */ /* 0x000fe4000ff1e03f */
[----:B------:R-:W-:Y:S01]  /*4660*/  FMUL R0, R0, UR18 ;  /* 0x0000001200007c20 */ /* 0x000fe20008400000 */
[----:B------:R-:W-:Y:S01]  /*4670*/  ULDC.64 UR10, c[0x0][0x620] ;  /* 0x00018800000a7ab9 */ /* 0x000fe20000000a00 */
[----:B------:R-:W-:Y:S01]  /*4680*/  UIADD3.X UR4, URZ, ~UR4, URZ, UP0, !UPT ;  /* 0x800000043f047290 */ /* 0x000fe200087fe43f */
[----:B------:R-:W-:Y:S01]  /*4690*/  UMOV UR8, UR16 ;  /* 0x0000001000087c82 */ /* 0x000fe20008000000 */
[----:B------:R-:W-:-:S02]  /*46a0*/  UMOV UR9, UR17 ;  /* 0x0000001100097c82 */ /* 0x000fc40008000000 */
[----:B------:R-:W0:Y:S01]  /*46b0*/  F2I.U32.TRUNC.NTZ R0, R0 ;  /* 0x0000000000007305 */ /* 0x000e22000020f000 */
[----:B------:R-:W-:Y:S01]  /*46c0*/  UIMAD UR4, UR4, UR10, URZ ;  /* 0x0000000a040472a4 */ /* 0x000fe2000f8e023f */
[----:B------:R-:W-:Y:S01]  /*46d0*/  R2UR UR17, R2 ;  /* 0x00000000021172ca */ /* 0x000fe200000e0000 */
        /* <DEDUP_REMOVED lines=9> */
[----:B------:R-:W-:Y:S01]  /*4770*/  USHF.R.U64 UR15, UR8, UR10, UR7 ;  /* 0x0000000a080f7299 */ /* 0x000fe20008001207 */
[----:B0-----:R-:W-:Y:S01]  /*4780*/  R2UR UR11, R0 ;  /* 0x00000000000b72ca */ /* 0x001fe200000e0000 */
[----:B------:R-:W-:Y:S01]  /*4790*/  USHF.R.U32.HI UR7, URZ, UR10, UR7 ;  /* 0x0000000a3f077299 */ /* 0x000fe20008011607 */
[----:B------:R-:W-:Y:S01]  /*47a0*/  ISETP.NE.AND.EX P0, PT, RZ, UR5, PT, P0 ;  /* 0x00000005ff007c0c */ /* 0x000fe2000bf05300 */
[----:B------:R-:W-:Y:S01]  /*47b0*/  ULDC UR22, c[0x0][0x608] ;  /* 0x0001820000167ab9 */ /* 0x000fe20000000800 */
[----:B------:R-:W-:-:S02]  /*47c0*/  UIADD3 UR8, -UR17, URZ, URZ ;  /* 0x0000003f11087290 */ /* 0x000fc4000fffe13f */
[----:B------:R-:W-:Y:S02]  /*47d0*/  USHF.R.U64 UR18, UR15, UR22, UR7 ;  /* 0x000000160f127299 */ /* 0x000fe40008001207 */
[----:B------:R-:W-:Y:S01]  /*47e0*/  USHF.R.U32.HI UR7, URZ, UR22, UR7 ;  /* 0x000000163f077299 */ /* 0x000fe20008011607 */
[----:B------:R-:W-:Y:S01]  /*47f0*/  UMOV UR16, 0x1 ;  /* 0x0000000100107882 */ /* 0x000fe20000000000 */
[----:B------:R-:W-:Y:S02]  /*4800*/  ULDC UR21, c[0x0][0x144] ;  /* 0x0000510000157ab9 */ /* 0x000fe40000000800 */
[----:B------:R-:W-:Y:S01]  /*4810*/  USHF.R.U64 UR17, UR18, UR23, UR7 ;  /* 0x0000001712117299 */ /* 0x000fe20008001207 */
[----:B------:R-:W-:Y:S01]  /*4820*/  ULDC UR13, c[0x0][0x600] ;  /* 0x00018000000d7ab9 */ /* 0x000fe20000000800 */
[----:B------:R-:W-:Y:S02]  /*4830*/  UIADD3 UR22, -UR11, URZ, URZ ;  /* 0x0000003f0b167290 */ /* 0x000fe4000fffe13f */
[----:B------:R-:W-:-:S02]  /*4840*/  USHF.L.U32 UR16, UR16, UR23, URZ ;  /* 0x0000001710107299 */ /* 0x000fc4000800063f */
[----:B------:R-:W-:Y:S02]  /*4850*/  USHF.R.U32.HI UR11, URZ, UR23, UR7 ;  /* 0x000000173f0b7299 */ /* 0x000fe40008011607 */
[----:B------:R-:W-:Y:S02]  /*4860*/  UIADD3 UR14, UR13, -0x1, URZ ;  /* 0xffffffff0d0e7890 */ /* 0x000fe4000fffe03f */
[----:B------:R-:W-:Y:S02]  /*4870*/  ULOP3.LUT UR19, URZ, UR19, URZ, 0x33, !UPT ;  /* 0x000000133f137292 */ /* 0x000fe4000f8e333f */
        /* <DEDUP_REMOVED lines=16> */
.L_x_81:
[----:B------:R-:W-:Y:S01]  /*4980*/  UISETP.NE.AND UP0, UPT, UR38, URZ, UPT ;  /* 0x0000003f2600728c */ /* 0x000fe2000bf05270 */
[----:B------:R-:W-:Y:S01]  /*4990*/  IMAD.MOV.U32 R0, RZ, RZ, 0x1 ;  /* 0x00000001ff007424 */ /* 0x000fe200078e00ff */
[----:B------:R-:W-:Y:S01]  /*49a0*/  USHF.R.U64 UR4, UR10, UR24, UR11 ;  /* 0x000000180a047299 */ /* 0x000fe2000800120b */
[----:B------:R-:W-:Y:S01]  /*49b0*/  IMAD.U32 R19, RZ, RZ, UR12 ;  /* 0x0000000cff137e24 */ /* 0x000fe2000f8e00ff */
[----:B------:R-:W-:Y:S02]  /*49c0*/  ULOP3.LUT UR19, UR18, UR19, URZ, 0xc0, !UPT ;  /* 0x0000001312137292 */ /* 0x000fe4000f8ec03f */
[----:B------:R-:W-:Y:S02]  /*49d0*/  UIADD3 UR5, -UR4, URZ, URZ ;  /* 0x0000003f04057290 */ /* 0x000fe4000fffe13f */
[----:B------:R-:W-:Y:S02]  /*49e0*/  ULOP3.LUT UR14, UR15, UR14, URZ, 0xc0, !UPT ;  /* 0x0000000e0f0e7292 */ /* 0x000fe4000f8ec03f */
[----:B------:R-:W-:-:S02]  /*49f0*/  UIMAD UR4, UR16, UR4, UR19 ;  /* 0x00000004100472a4 */ /* 0x000fc4000f8e0213 */
        /* <DEDUP_REMOVED lines=9> */
.L_x_79:
[----:B------:R-:W-:Y:S02]  /*4a90*/  LOP3.LUT P0, RZ, R0, 0xff, RZ, 0xc0, !PT ;  /* 0x000000ff00ff7812 */ /* 0x000fe4000780c0ff */
[----:B------:R-:W-:-:S11]  /*4aa0*/  LOP3.LUT R60, R60, 0x1, RZ, 0x3c, !PT ;  /* 0x000000013c3c7812 */ /* 0x000fd600078e3cff */
[----:B------:R-:W-:Y:S05]  /*4ab0*/  @P0 BRA `(.L_x_82) ;  /* 0xffffffcc00300947 */ /* 0x000fea000383ffff */
[----:B------:R-:W-:Y:S05]  /*4ac0*/  EXIT ;  /* 0x000000000000794d */ /* 0x000fea0003800000 */
.L_x_13:
[----:B------:R-:W-:-:S08]  /*4ad0*/  ISETP.NE.AND P0, PT, RZ, UR8, PT ;  /* 0x00000008ff007c0c */ /* 0x000fd0000bf05270 */
[----:B-----5:R-:W0:-:S00]  /*4ae0*/  USETMAXREG.DEALLOC.CTAPOOL 0x28 ;  /* 0x00000028000079c8 */ /* 0x020e0000080e0500 */
[----:B------:R-:W-:Y:S05]  /*4af0*/  @P0 EXIT ;  /* 0x000000000000094d */ /* 0x000fea0003800000 */
[----:B0-----:R-:W-:Y:S01]  /*4b00*/  LOP3.LUT P0, RZ, R5, 0xff, RZ, 0xc0, !PT ;  /* 0x000000ff05ff7812 */ /* 0x001fe2000780c0ff */
[----:B------:R-:W-:Y:S02]  /*4b10*/  IMAD.MOV.U32 R0, RZ, RZ, 0x1 ;  /* 0x00000001ff007424 */ /* 0x000fe400078e00ff */
[----:B------:R-:W-:-:S10]  /*4b20*/  IMAD.MOV.U32 R8, RZ, RZ, RZ ;  /* 0x000000ffff087224 */ /* 0x000fd400078e00ff */
[----:B------:R-:W-:Y:S05]  /*4b30*/  @!P0 BRA `(.L_x_83) ;  /* 0x0000000c00148947 */ /* 0x000fea0003800000 */
[----:B------:R-:W-:Y:S01]  /*4b40*/  LOP3.LUT P0, RZ, R4, 0x1f, RZ, 0xc0, !PT ;  /* 0x0000001f04ff7812 */ /* 0x000fe2000780c0ff */
[----:B------:R-:W-:Y:S01]  /*4b50*/  ULDC UR5, c[0x0][0x658] ;  /* 0x0001960000057ab9 */ /* 0x000fe20000000800 */
[----:B------:R-:W-:Y:S01]  /*4b60*/  UMOV UR6, 0xffffffff ;  /* 0xffffffff00067882 */ /* 0x000fe20000000000 */
[----:B------:R-:W-:Y:S01]  /*4b70*/  BSSY B0, `(.L_x_83) ;  /* 0x00000c1000007945 */ /* 0x000fe20003800000 */
[----:B------:R-:W-:Y:S01]  /*4b80*/  USHF.L.U32 UR6, UR6, UR5, URZ ;  /* 0x0000000506067299 */ /* 0x000fe2000800063f */
[C---:B------:R-:W-:Y:S01]  /*4b90*/  ISETP.NE.AND P3, PT, R3.reuse, RZ, PT ;  /* 0x000000ff0300720c */ /* 0x040fe20003f65270 */
[----:B------:R-:W-:Y:S01]  /*4ba0*/  IMAD.MOV.U32 R9, RZ, RZ, 0x1 ;  /* 0x00000001ff097424 */ /* 0x000fe200078e00ff */
[----:B------:R-:W-:Y:S01]  /*4bb0*/  ISETP.NE.OR P0, PT, R3, RZ, !P0 ;  /* 0x000000ff0300720c */ /* 0x000fe20004705670 */
[----:B------:R-:W-:Y:S01]  /*4bc0*/  IMAD.MOV.U32 R0, RZ, RZ, 0x1 ;  /* 0x00000001ff007424 */ /* 0x000fe200078e00ff */
[----:B------:R-:W-:Y:S01]  /*4bd0*/  ULDC UR4, c[0x0][0x600] ;  /* 0x0001800000047ab9 */ /* 0x000fe20000000800 */
[----:B------:R-:W-:Y:S01]  /*4be0*/  IMAD.MOV.U32 R8, RZ, RZ, RZ ;  /* 0x000000ffff087224 */ /* 0x000fe200078e00ff */
[----:B------:R-:W-:Y:S01]  /*4bf0*/  UMOV UR7, 0x1 ;  /* 0x0000000100077882 */ /* 0x000fe20000000000 */
[----:B------:R-:W-:-:S02]  /*4c00*/  UIADD3 UR19, UR39, 0x1, URZ ;  /* 0x0000000127137890 */ /* 0x000fc4000fffe03f */
[----:B------:R-:W-:Y:S02]  /*4c10*/  ULOP3.LUT UR22, UR36, 0x2, URZ, 0xfc, !UPT ;  /* 0x0000000224167892 */ /* 0x000fe4000f8efc3f */
[----:B------:R-:W-:Y:S02]  /*4c20*/  UIADD3 UR4, UR4, -0x1, URZ ;  /* 0xffffffff04047890 */ /* 0x000fe4000fffe03f */
[----:B------:R-:W-:Y:S02]  /*4c30*/  USHF.L.U32 UR5, UR7, UR5, URZ ;  /* 0x0000000507057299 */ /* 0x000fe4000800063f */
[----:B------:R-:W-:Y:S01]  /*4c40*/  ULOP3.LUT UR6, URZ, UR6, URZ, 0x33, !UPT ;  /* 0x000000063f067292 */ /* 0x000fe2000f8e333f */
[----:B------:R-:W-:-:S11]  /*4c50*/  ULDC.64 UR20, c[0x0][0x198] ;  /* 0x0000660000147ab9 */ /* 0x000fd60000000a00 */
.L_x_95:
[----:B------:R-:W-:-:S03]  /*4c60*/  UMOV UR7, 0xffffffff ;  /* 0xffffffff00077882 */ /* 0x000fc60000000000 */
[----:B------:R-:W-:Y:S05]  /*4c70*/  BRA.DIV UR7, `(.L_x_84) ;  /* 0x00000016078c7947 */ /* 0x000fea000b800000 */
[----:B------:R-:W-:-:S13]  /*4c80*/  ELECT P6, URZ, PT ;  /* 0x00000000003f782f */ /* 0x000fda00038c0000 */
.L_x_120:
[----:B------:R-:W0:Y:S01]  /*4c90*/  LDC R3, c[0x0][0x28c] ;  /* 0x0000a300ff037b82 */ /* 0x000e220000000800 */
[----:B------:R-:W-:Y:S01]  /*4ca0*/  BSSY B1, `(.L_x_85) ;  /* 0x0000038000017945 */ /* 0x000fe20003800000 */
[----:B0-----:R-:W-:-:S13]  /*4cb0*/  ISETP.LT.OR P6, PT, R3, 0x1, !P6 ;  /* 0x000000010300780c */ /* 0x001fda00077c1670 */
[----:B------:R-:W-:Y:S05]  /*4cc0*/  @P6 BRA `(.L_x_86) ;  /* 0x0000000000d46947 */ /* 0x000fea0003800000 */
[----:B------:R-:W-:Y:S02]  /*4cd0*/  IMAD R6, R2, 0x30, RZ ;  /* 0x0000003002067824 */ /* 0x000fe400078e02ff */
[----:B------:R-:W-:Y:S02]  /*4ce0*/  IMAD.SHL.U32 R18, R18, 0x40, RZ ;  /* 0x0000004012127824 */ /* 0x000fe400078e00ff */
[----:B------:R-:W-:Y:S02]  /*4cf0*/  IMAD.MOV.U32 R11, RZ, RZ, RZ ;  /* 0x000000ffff0b7224 */ /* 0x000fe400078e00ff */
[----:B------:R-:W-:Y:S02]  /*4d00*/  IMAD.U32 R12, RZ, RZ, UR19 ;  /* 0x00000013ff0c7e24 */ /* 0x000fe4000f8e00ff */
[----:B------:R-:W-:Y:S02]  /*4d10*/  IMAD.MOV.U32 R2, RZ, RZ, R0 ;  /* 0x000000ffff027224 */ /* 0x000fe400078e0000 */
[----:B------:R-:W-:-:S07]  /*4d20*/  IMAD.MOV.U32 R3, RZ, RZ, R8 ;  /* 0x000000ffff037224 */ /* 0x000fce00078e0008 */
.L_x_90:
[----:B------:R-:W0:Y:S01]  /*4d30*/  S2R R5, SR_CgaCtaId ;  /* 0x0000000000057919 */ /* 0x000e220000008800 */
[----:B------:R-:W-:-:S04]  /*4d40*/  MOV R4, 0x400 ;  /* 0x0000040000047802 */ /* 0x000fc80000000f00 */
[----:B0-----:R-:W-:Y:S02]  /*4d50*/  LEA R10, R5, R4, 0x18 ;  /* 0x00000004050a7211 */ /* 0x001fe400078ec0ff */
[----:B------:R-:W-:Y:S01]  /*4d60*/  SHF.L.U32 R4, R2, 0x1f, RZ ;  /* 0x0000001f02047819 */ /* 0x000fe200000006ff */
[----:B------:R-:W0:Y:S02]  /*4d70*/  @!P3 LDC R5, c[0x0][0x500] ;  /* 0x00014000ff05bb82 */ /* 0x000e240000000800 */
[----:B------:R-:W-:-:S04]  /*4d80*/  IMAD R7, R3, 0x8, R10 ;  /* 0x0000000803077824 */ /* 0x000fc800078e020a */
[----:B------:R-:W1:Y:S02]  /*4d90*/  SYNCS.PHASECHK.TRANS64.TRYWAIT P1, [R7+URZ+0x80], R4 ;  /* 0x00008004070075a7 */ /* 0x000e64000802017f */
[----:B-1----:R-:W-:Y:S05]  /*4da0*/  @!P1 BRA `(.L_x_87) ;  /* 0x0000001400609947 */ /* 0x002fea0003800000 */
.L_x_121:
[----:B------:R-:W-:Y:S01]  /*4db0*/  UPRMT UR7, UR22, 0x9910, URZ ;  /* 0x0000991016077896 */ /* 0x000fe2000800003f */
[----:B0-----:R0:W-:Y:S03]  /*4dc0*/  @!P3 SYNCS.ARRIVE.TRANS64 RZ, [R7+URZ], R5 ;  /* 0x0000000507ffb9a7 */ /* 0x0011e6000800003f */
[----:B------:R-:W-:-:S06]  /*4dd0*/  UISETP.NE.AND UP0, UPT, UR7, 0x2, UPT ;  /* 0x000000020700788c */ /* 0x000fcc000bf05270 */
[----:B------:R-:W-:-:S13]  /*4de0*/  PLOP3.LUT P1, PT, PT, PT, UP0, 0x80, 0x0 ;  /* 0x000000000000781c */ /* 0x000fda0003f2f008 */
[----:B0-----:R-:W-:Y:S05]  /*4df0*/  @P1 BRA `(.L_x_88) ;  /* 0x0000000000041947 */ /* 0x001fea0003800000 */
[----:B------:R-:W-:Y:S01]  /*4e00*/  BPT.TRAP 0x1 ;  /* 0x000000040000795c */ /* 0x000fe20000300000 */
.L_x_88:
[----:B------:R-:W-:Y:S05]  /*4e10*/  @P0 BRA `(.L_x_89) ;  /* 0x0000000000040947 */ /* 0x000fea0003800000 */
[----:B------:R-:W-:Y:S01]  /*4e20*/  BPT.TRAP 0x1 ;  /* 0x000000040000795c */ /* 0x000fe20000300000 */
.L_x_89:
[--C-:B-1----:R-:W-:Y:S01]  /*4e30*/  IMAD R4, R3, 0x2000, R10.reuse ;  /* 0x0000200003047824 */ /* 0x102fe200078e020a */
[----:B------:R-:W-:Y:S01]  /*4e40*/  R2UR UR9, R7 ;  /* 0x00000000070972ca */ /* 0x000fe200000e0000 */
[C---:B------:R-:W-:Y:S01]  /*4e50*/  IMAD R10, R3.reuse, 0x1800, R10 ;  /* 0x00001800030a7824 */ /* 0x040fe200078e020a */
[----:B------:R-:W-:Y:S01]  /*4e60*/  UIADD3 UR14, UP0, UR20, 0xf0, URZ ;  /* 0x000000f0140e7890 */ /* 0x000fe2000ff1e03f */
[----:B------:R-:W-:Y:S01]  /*4e70*/  VIADD R12, R12, 0xffffffff ;  /* 0xffffffff0c0c7836 */ /* 0x000fe20000000000 */
[----:B------:R-:W-:Y:S01]  /*4e80*/  R2UR UR7, R4 ;  /* 0x00000000040772ca */ /* 0x000fe200000e0000 */
[----:B------:R-:W-:Y:S01]  /*4e90*/  UIADD3 UR24, UP1, UR20, 0x1f0, URZ ;  /* 0x000001f014187890 */ /* 0x000fe2000ff3e03f */
[----:B------:R-:W-:Y:S01]  /*4ea0*/  R2UR UR8, R10 ;  /* 0x000000000a0872ca */ /* 0x000fe200000e0000 */
[----:B------:R-:W-:Y:S01]  /*4eb0*/  UIADD3.X UR15, URZ, UR21, URZ, UP0, !UPT ;  /* 0x000000153f0f7290 */ /* 0x000fe200087fe43f */
[----:B------:R-:W-:Y:S01]  /*4ec0*/  R2UR UR11, R18 ;  /* 0x00000000120b72ca */ /* 0x000fe200000e0000 */
[----:B------:R-:W-:Y:S01]  /*4ed0*/  VIADD R3, R3, 0x1 ;  /* 0x0000000103037836 */ /* 0x000fe20000000000 */
[----:B------:R-:W-:Y:S01]  /*4ee0*/  R2UR UR10, R11 ;  /* 0x000000000b0a72ca */ /* 0x000fe200000e0000 */
[----:B------:R-:W-:Y:S01]  /*4ef0*/  UIADD3.X UR25, URZ, UR21, URZ, UP1, !UPT ;  /* 0x000000153f197290 */ /* 0x000fe20008ffe43f */
[----:B------:R-:W-:Y:S01]  /*4f00*/  R2UR UR12, R19 ;  /* 0x00000000130c72ca */ /* 0x000fe200000e0000 */
[----:B------:R-:W-:Y:S01]  /*4f10*/  UMOV UR16, 0x0 ;  /* 0x0000000000107882 */ /* 0x000fe20000000000 */
[----:B------:R-:W-:Y:S01]  /*4f20*/  R2UR UR18, R6 ;  /* 0x00000000061272ca */ /* 0x000fe200000e0000 */
[----:B------:R-:W-:Y:S01]  /*4f30*/  UMOV UR17, 0x10000000 ;  /* 0x1000000000117882 */ /* 0x000fe20000000000 */
[----:B------:R-:W-:Y:S01]  /*4f40*/  ISETP.GT.AND P2, PT, R12, 0x1, PT ;  /* 0x000000010c00780c */ /* 0x000fe20003f44270 */
[----:B------:R-:W-:Y:S01]  /*4f50*/  UIADD3 UR7, UR7, 0x200, URZ ;  /* 0x0000020007077890 */ /* 0x000fe2000fffe03f */
[----:B------:R-:W-:Y:S01]  /*4f60*/  ISETP.NE.AND P1, PT, R3, 0x10, PT ;  /* 0x000000100300780c */ /* 0x000fe20003f25270 */
[----:B------:R-:W-:Y:S01]  /*4f70*/  UIADD3 UR13, UR8, 0x20200, URZ ;  /* 0x00020200080d7890 */ /* 0x000fe2000fffe03f */
[----:B------:R-:W-:-:S02]  /*4f80*/  VIADD R11, R11, 0x40 ;  /* 0x000000400b0b7836 */ /* 0x000fc40000000000 */
[----:B------:R-:W-:Y:S02]  /*4f90*/  SEL R5, RZ, 0x1, P1 ;  /* 0x00000001ff057807 */ /* 0x000fe40000800000 */
[----:B------:R-:W-:Y:S01]  /*4fa0*/  UMOV UR8, UR7 ;  /* 0x0000000700087c82 */ /* 0x000fe20008000000 */
[----:B------:R-:W-:Y:S01]  /*4fb0*/  SEL R3, R3, RZ, P1 ;  /* 0x000000ff03037207 */ /* 0x000fe20000800000 */
[----:B------:R0:W-:Y:S01]  /*4fc0*/  UTMALDG.3D [UR8], [UR14], desc[UR16] ;  /* 0x000010080e0075b4 */ /* 0x0001e20008011000 */
[----:B------:R-:W-:Y:S01]  /*4fd0*/  LOP3.LUT R2, R2, R5, RZ, 0x3c, !PT ;  /* 0x0000000502027212 */ /* 0x000fe200078e3cff */
[----:B0-----:R-:W-:Y:S01]  /*4fe0*/  UMOV UR8, UR13 ;  /* 0x0000000d00087c82 */ /* 0x001fe20008000000 */
[----:B------:R-:W-:Y:S02]  /*4ff0*/  UMOV UR11, UR18 ;  /* 0x00000012000b7c82 */ /* 0x000fe40008000000 */
[----:B------:R0:W-:Y:S02]  /*5000*/  UTMALDG.3D [UR8], [UR24], desc[UR16] ;  /* 0x00001008180075b4 */ /* 0x0001e40008011000 */
[----:B0-----:R-:W-:Y:S05]  /*5010*/  @P2 BRA `(.L_x_90) ;  /* 0xfffffffc00442947 */ /* 0x001fea000383ffff */
.L_x_86:
[----:B------:R-:W-:Y:S05]  /*5020*/  BSYNC B1 ;  /* 0x0000000000017941 */ /* 0x000fea0003800000 */
.L_x_85:
[----:B------:R-:W-:Y:S01]  /*5030*/  LOP3.LUT P4, RZ, R9, 0xff, RZ, 0xc0, !PT ;  /* 0x000000ff09ff7812 */ /* 0x000fe2000788c0ff */
[----:B------:R-:W-:Y:S01]  /*5040*/  VIADD R8, R8, UR39 ;  /* 0x0000002708087c36 */ /* 0x000fe20008000000 */
[----:B------:R-:W-:Y:S01]  /*5050*/  ULDC.64 UR8, c[0x0][0x650] ;  /* 0x0001940000087ab9 */ /* 0x000fe20000000a00 */
[----:B------:R-:W-:Y:S01]  /*5060*/  BSSY B1, `(.L_x_91) ;  /* 0x000006f000017945 */ /* 0x000fe20003800000 */
[----:B------:R-:W-:Y:S01]  /*5070*/  IMAD.MOV.U32 R18, RZ, RZ, -0x1 ;  /* 0xffffffffff127424 */ /* 0x000fe200078e00ff */
[----:B------:R-:W-:Y:S01]  /*5080*/  PRMT R9, RZ, 0x7610, R9 ;  /* 0x00007610ff097816 */ /* 0x000fe20000000009 */
[----:B------:R-:W-:Y:S01]  /*5090*/  IMAD.MOV.U32 R19, RZ, RZ, -0x1 ;  /* 0xffffffffff137424 */ /* 0x000fe200078e00ff */
[C---:B------:R-:W-:Y:S02]  /*50a0*/  ISETP.GT.U32.AND P1, PT, R8.reuse, 0xf, PT ;  /* 0x0000000f0800780c */ /* 0x040fe40003f24070 */
[----:B------:R-:W-:Y:S02]  /*50b0*/  SHF.R.U32.HI R2, RZ, 0x4, R8 ;  /* 0x00000004ff027819 */ /* 0x000fe40000011608 */
[----:B------:R-:W-:-:S02]  /*50c0*/  LOP3.LUT R8, R8, 0xf, RZ, 0xc0, !PT ;  /* 0x0000000f08087812 */ /* 0x000fc400078ec0ff */
[----:B------:R-:W0:Y:S01]  /*50d0*/  @P4 S2R R4, SR_CgaCtaId ;  /* 0x0000000000044919 */ /* 0x000e220000008800 */
[----:B------:R-:W-:Y:S02]  /*50e0*/  @P4 MOV R3, 0x400 ;  /* 0x0000040000034802 */ /* 0x000fe40000000f00 */
[----:B------:R-:W-:-:S04]  /*50f0*/  LOP3.LUT R2, R2, 0x1, RZ, 0xc0, !PT ;  /* 0x0000000102027812 */ /* 0x000fc800078ec0ff */
[----:B------:R-:W-:Y:S02]  /*5100*/  ISETP.NE.U32.AND P2, PT, R2, 0x1, PT ;  /* 0x000000010200780c */ /* 0x000fe40003f45070 */
[----:B0-----:R-:W-:Y:S01]  /*5110*/  @P4 LEA R3, R4, R3, 0x18 ;  /* 0x0000000304034211 */ /* 0x001fe200078ec0ff */
[----:B------:R-:W-:-:S03]  /*5120*/  IMAD.U32 R4, RZ, RZ, UR39 ;  /* 0x00000027ff047e24 */ /* 0x000fc6000f8e00ff */
[----:B------:R0:W-:Y:S01]  /*5130*/  @P4 SYNCS.ARRIVE.TRANS64.A1T0 RZ, [R3+URZ+0x138], RZ ;  /* 0x000138ff03ff49a7 */ /* 0x0001e2000810003f */
[----:B------:R-:W-:Y:S02]  /*5140*/  IADD3 R16, P4, R16, UR50, RZ ;  /* 0x0000003210107c10 */ /* 0x000fe4000ff9e0ff */
[----:B------:R-:W-:Y:S02]  /*5150*/  ISETP.LT.U32.AND P1, PT, R4, 0x10, P1 ;  /* 0x000000100400780c */ /* 0x000fe40000f21070 */
[----:B------:R-:W-:Y:S02]  /*5160*/  IADD3.X R17, R17, UR37, RZ, P4, !PT ;  /* 0x0000002511117c10 */ /* 0x000fe4000a7fe4ff */
[----:B------:R-:W-:Y:S02]  /*5170*/  ISETP.GE.U32.AND P4, PT, R16, UR8, PT ;  /* 0x0000000810007c0c */ /* 0x000fe4000bf86070 */
[----:B0-----:R-:W-:Y:S02]  /*5180*/  SEL R3, RZ, 0x1, !P1 ;  /* 0x00000001ff037807 */ /* 0x001fe40004800000 */
[----:B------:R-:W-:-:S02]  /*5190*/  ISETP.GE.U32.AND.EX P1, PT, R17, UR9, PT, P4 ;  /* 0x0000000911007c0c */ /* 0x000fc4000bf26140 */
[----:B------:R-:W-:-:S04]  /*51a0*/  ISETP.GT.U32.AND P2, PT, R4, 0xf, !P2 ;  /* 0x0000000f0400780c */ /* 0x000fc80005744070 */
[----:B------:R-:W-:-:S04]  /*51b0*/  SEL R2, RZ, 0x1, !P2 ;  /* 0x00000001ff027807 */ /* 0x000fc80005000000 */
[--C-:B------:R-:W-:Y:S01]  /*51c0*/  LOP3.LUT R0, R2, R0, R3.reuse, 0x96, !PT ;  /* 0x0000000002007212 */ /* 0x100fe200078e9603 */
[----:B------:R-:W-:Y:S01]  /*51d0*/  IMAD.MOV.U32 R2, RZ, RZ, -0x1 ;  /* 0xffffffffff027424 */ /* 0x000fe200078e00ff */
[----:B------:R-:W-:Y:S01]  /*51e0*/  PRMT R3, RZ, 0x7610, R3 ;  /* 0x00007610ff037816 */ /* 0x000fe20000000003 */
[----:B------:R-:W-:Y:S06]  /*51f0*/  @P1 BRA `(.L_x_92) ;  /* 0x0000000400541947 */ /* 0x000fec0003800000 */
[----:B------:R-:W0:Y:S01]  /*5200*/  S2UR UR7, SR_CTAID.X ;  /* 0x00000000000779c3 */ /* 0x000e220000002500 */
[----:B------:R-:W-:Y:S01]  /*5210*/  ULDC.64 UR8, c[0x0][0x628] ;  /* 0x00018a0000087ab9 */ /* 0x000fe20000000a00 */
[----:B------:R-:W-:Y:S01]  /*5220*/  ULDC UR10, c[0x0][0x150] ;  /* 0x00005400000a7ab9 */ /* 0x000fe20000000800 */
[----:B------:R-:W-:Y:S01]  /*5230*/  ISETP.NE.U32.AND P1, PT, RZ, UR8, PT ;  /* 0x00000008ff007c0c */ /* 0x000fe2000bf25070 */
[----:B------:R-:W-:Y:S01]  /*5240*/  ULDC UR11, c[0x0][0x630] ;  /* 0x00018c00000b7ab9 */ /* 0x000fe20000000800 */
[----:B------:R-:W-:Y:S01]  /*5250*/  ULDC UR13, c[0x0][0x154] ;  /* 0x00005500000d7ab9 */ /* 0x000fe20000000800 */
[----:B------:R-:W-:Y:S01]  /*5260*/  IMAD.MOV.U32 R2, RZ, RZ, R16 ;  /* 0x000000ffff027224 */ /* 0x000fe200078e0010 */
[----:B------:R-:W-:Y:S01]  /*5270*/  ISETP.NE.AND.EX P1, PT, RZ, UR9, PT, P1 ;  /* 0x00000009ff007c0c */ /* 0x000fe2000bf25310 */
[----:B------:R-:W1:Y:S01]  /*5280*/  S2UR UR12, SR_CTAID.Y ;  /* 0x00000000000c79c3 */ /* 0x000e620000002600 */
[----:B0-----:R-:W-:-:S05]  /*5290*/  I2FP.F32.U32 R3, UR7 ;  /* 0x0000000700037c45 */ /* 0x001fca0008201000 */
[----:B------:R-:W-:Y:S01]  /*52a0*/  FMUL R10, R3, UR10 ;  /* 0x0000000a030a7c20 */ /* 0x000fe20008400000 */
[----:B------:R-:W-:-:S05]  /*52b0*/  IMAD.MOV.U32 R3, RZ, RZ, R17 ;  /* 0x000000ffff037224 */ /* 0x000fca00078e0011 */
[----:B------:R-:W-:Y:S05]  /*52c0*/  @!P1 BRA `(.L_x_93) ;  /* 0x0000000000289947 */ /* 0x000fea0003800000 */
[----:B------:R-:W-:Y:S02]  /*52d0*/  ULDC UR10, c[0x0][0x634] ;  /* 0x00018d00000a7ab9 */ /* 0x000fe40000000800 */
[----:B------:R-:W-:-:S05]  /*52e0*/  IADD3 R7, P1, R16, UR10, RZ ;  /* 0x0000000a10077c10 */ /* 0x000fca000ff3e0ff */
[----:B------:R-:W-:-:S04]  /*52f0*/  IMAD.X R11, RZ, RZ, R17, P1 ;  /* 0x000000ffff0b7224 */ /* 0x000fc800008e0611 */
[----:B------:R-:W-:-:S04]  /*5300*/  IMAD.WIDE.U32 R4, R11, UR8, RZ ;  /* 0x000000080b047c25 */ /* 0x000fc8000f8e00ff */
[----:B------:R-:W-:-:S04]  /*5310*/  IMAD.WIDE.U32 R4, P1, R7, UR9, R4 ;  /* 0x0000000907047c25 */ /* 0x000fc8000f820004 */
[----:B------:R-:W-:-:S04]  /*5320*/  IMAD.WIDE.U32 R6, R7, UR8, RZ ;  /* 0x0000000807067c25 */ /* 0x000fc8000f8e00ff */
[----:B------:R-:W-:Y:S01]  /*5330*/  IMAD.X R3, RZ, RZ, RZ, P1 ;  /* 0x000000ffff037224 */ /* 0x000fe200008e06ff */
[----:B------:R-:W-:Y:S01]  /*5340*/  IADD3 RZ, P1, R7, R4, RZ ;  /* 0x0000000407ff7210 */ /* 0x000fe20007f3e0ff */
[----:B------:R-:W-:-:S04]  /*5350*/  IMAD.MOV.U32 R2, RZ, RZ, R5 ;  /* 0x000000ffff027224 */ /* 0x000fc800078e0005 */
[----:B------:R-:W-:-:S08]  /*5360*/  IMAD.WIDE.U32.X R2, R11, UR9, R2, P1 ;  /* 0x000000090b027c25 */ /* 0x000fd000088e0402 */
.L_x_93:
[--C-:B------:R-:W-:Y:S01]  /*5370*/  SHF.R.U64 R19, R2, UR11, R3.reuse ;  /* 0x0000000b02137c19 */ /* 0x100fe20008001203 */
[----:B------:R-:W0:Y:S01]  /*5380*/  F2I.U32.TRUNC.NTZ R10, R10 ;  /* 0x0000000a000a7305 */ /* 0x000e22000020f000 */
[----:B------:R-:W-:Y:S01]  /*5390*/  SHF.R.U32.HI R2, RZ, UR11, R3 ;  /* 0x0000000bff027c19 */ /* 0x000fe20008011603 */
[----:B------:R-:W-:Y:S01]  /*53a0*/  ULDC.64 UR8, c[0x0][0x620] ;  /* 0x0001880000087ab9 */ /* 0x000fe20000000a00 */
[----:B------:R-:W-:Y:S01]  /*53b0*/  IADD3 R5, P1, RZ, -R19, RZ ;  /* 0x80000013ff057210 */ /* 0x000fe20007f3e0ff */
[----:B------:R-:W-:Y:S01]  /*53c0*/  ULDC.64 UR14, c[0x0][0x640] ;  /* 0x00019000000e7ab9 */ /* 0x000fe20000000a00 */
[----:B-1----:R-:W-:Y:S01]  /*53d0*/  I2FP.F32.U32 R4, UR12 ;  /* 0x0000000c00047c45 */ /* 0x002fe20008201000 */
[----:B------:R-:W1:Y:S01]  /*53e0*/  LDC R15, c[0x0][0x610] ;  /* 0x00018400ff0f7b82 */ /* 0x000e620000000800 */
[----:B------:R-:W-:Y:S01]  /*53f0*/  ULDC UR11, c[0x0][0x658] ;  /* 0x00019600000b7ab9 */ /* 0x000fe20000000800 */
[----:B------:R-:W-:Y:S01]  /*5400*/  IMAD.X R2, RZ, RZ, ~R2, P1 ;  /* 0x000000ffff027224 */ /* 0x000fe200008e0e02 */
[----:B------:R-:W-:Y:S01]  /*5410*/  ISETP.NE.U32.AND P1, PT, RZ, UR14, PT ;  /* 0x0000000eff007c0c */ /* 0x000fe2000bf25070 */
[----:B------:R-:W-:Y:S01]  /*5420*/  FMUL R6, R4, UR13 ;  /* 0x0000000d04067c20 */ /* 0x000fe20008400000 */
[----:B------:R-:W-:Y:S01]  /*5430*/  ULDC UR13, c[0x0][0x648] ;  /* 0x00019200000d7ab9 */ /* 0x000fe20000000800 */
[----:B------:R-:W-:Y:S01]  /*5440*/  IMAD R4, R2, UR8, RZ ;  /* 0x0000000802047c24 */ /* 0x000fe2000f8e02ff */
[----:B------:R-:W-:Y:S01]  /*5450*/  ISETP.NE.AND.EX P1, PT, RZ, UR15, PT, P1 ;  /* 0x0000000fff007c0c */ /* 0x000fe2000bf25310 */
[C---:B------:R-:W-:Y:S01]  /*5460*/  IMAD.WIDE.U32 R2, R5.reuse, UR8, R16 ;  /* 0x0000000805027c25 */ /* 0x040fe2000f8e0010 */
[----:B0-----:R-:W-:Y:S01]  /*5470*/  R2UR UR8, R10 ;  /* 0x000000000a0872ca */ /* 0x001fe200000e0000 */
[----:B------:R-:W0:Y:S02]  /*5480*/  F2I.U32.TRUNC.NTZ R6, R6 ;  /* 0x0000000600067305 */ /* 0x000e24000020f000 */
[----:B------:R-:W-:Y:S01]  /*5490*/  IMAD R5, R5, UR9, R4 ;  /* 0x0000000905057c24 */ /* 0x000fe2000f8e0204 */
[----:B------:R-:W-:-:S03]  /*54a0*/  ULDC UR9, c[0x0][0x618] ;  /* 0x0001860000097ab9 */ /* 0x000fc60000000800 */
[----:B------:R-:W-:-:S05]  /*54b0*/  IMAD.IADD R3, R3, 0x1, R5 ;  /* 0x0000000103037824 */ /* 0x000fca00078e0205 */
[--C-:B------:R-:W-:Y:S02]  /*54c0*/  SHF.R.U64 R10, R2, UR9, R3.reuse ;  /* 0x00000009020a7c19 */ /* 0x100fe40008001203 */
[----:B------:R-:W-:Y:S01]  /*54d0*/  SHF.R.U32.HI R3, RZ, UR9, R3 ;  /* 0x00000009ff037c19 */ /* 0x000fe20008011603 */
[----:B------:R-:W-:Y:S01]  /*54e0*/  ULDC UR9, c[0x0][0x608] ;  /* 0x0001820000097ab9 */ /* 0x000fe20000000800 */
[----:B0-----:R-:W-:Y:S02]  /*54f0*/  R2UR UR10, R6 ;  /* 0x00000000060a72ca */ /* 0x001fe400000e0000 */
[--C-:B------:R-:W-:Y:S02]  /*5500*/  SHF.R.U64 R12, R10, UR9, R3.reuse ;  /* 0x000000090a0c7c19 */ /* 0x100fe40008001203 */
[----:B------:R-:W-:Y:S01]  /*5510*/  SHF.R.U32.HI R3, RZ, UR9, R3 ;  /* 0x00000009ff037c19 */ /* 0x000fe20008011603 */
[----:B------:R-:W-:-:S03]  /*5520*/  UIADD3 UR9, -UR8, URZ, URZ ;  /* 0x0000003f08097290 */ /* 0x000fc6000fffe13f */
[--C-:B------:R-:W-:Y:S01]  /*5530*/  SHF.R.U64 R13, R12, UR11, R3.reuse ;  /* 0x0000000b0c0d7c19 */ /* 0x100fe20008001203 */
[----:B------:R-:W-:Y:S01]  /*5540*/  ULDC UR8, c[0x0][0x144] ;  /* 0x0000510000087ab9 */ /* 0x000fe20000000800 */
[----:B------:R-:W-:-:S03]  /*5550*/  SHF.R.U32.HI R3, RZ, UR11, R3 ;  /* 0x0000000bff037c19 */ /* 0x000fc60008011603 */
[----:B------:R-:W-:Y:S01]  /*5560*/  IMAD.MOV.U32 R2, RZ, RZ, R13 ;  /* 0x000000ffff027224 */ /* 0x000fe200078e000d */
[----:B------:R-:W-:Y:S06]  /*5570*/  @!P1 BRA `(.L_x_94) ;  /* 0x0000000000289947 */ /* 0x000fec0003800000 */
        /* <DEDUP_REMOVED lines=10> */
.L_x_94:
[----:B------:R-:W-:Y:S01]  /*5620*/  UISETP.NE.AND UP0, UPT, UR38, URZ, UPT ;  /* 0x0000003f2600728c */ /* 0x000fe2000bf05270 */
[----:B------:R-:W-:Y:S01]  /*5630*/  SHF.R.U64 R3, R2, UR13, R3 ;  /* 0x0000000d02037c19 */ /* 0x000fe20008001203 */
[----:B------:R-:W-:Y:S01]  /*5640*/  UIADD3 UR10, -UR10, URZ, URZ ;  /* 0x0000003f0a0a7290 */ /* 0x000fe2000fffe13f */
[----:B------:R-:W-:Y:S01]  /*5650*/  LOP3.LUT R2, R12, UR6, RZ, 0xc0, !PT ;  /* 0x000000060c027c12 */ /* 0x000fe2000f8ec0ff */
[----:B------:R-:W-:Y:S01]  /*5660*/  UIMAD UR7, UR8, UR9, UR7 ;  /* 0x00000009080772a4 */ /* 0x000fe2000f8e0207 */
[----:B------:R-:W-:Y:S01]  /*5670*/  LOP3.LUT R5, R10, UR4, RZ, 0xc0, !PT ;  /* 0x000000040a057c12 */ /* 0x000fe2000f8ec0ff */
[----:B------:R-:W-:Y:S01]  /*5680*/  IMAD.MOV R4, RZ, RZ, -R3 ;  /* 0x000000ffff047224 */ /* 0x000fe200078e0a03 */
[----:B------:R-:W-:Y:S01]  /*5690*/  ULDC UR8, c[0x0][0x148] ;  /* 0x0000520000087ab9 */ /* 0x000fe20000000800 */
[----:B------:R-:W-:Y:S01]  /*56a0*/  IMAD R18, R3, UR5, R2 ;  /* 0x0000000503127c24 */ /* 0x000fe2000f8e0202 */
[----:B------:R-:W-:Y:S01]  /*56b0*/  PLOP3.LUT P1, PT, PT, PT, UP0, 0x80, 0x0 ;  /* 0x000000000000781c */ /* 0x000fe20003f2f008 */
[----:B------:R-:W-:Y:S01]  /*56c0*/  IMAD.MOV.U32 R3, RZ, RZ, 0x1 ;  /* 0x00000001ff037424 */ /* 0x000fe200078e00ff */
[----:B------:R-:W-:-:S03]  /*56d0*/  @UP0 UIMAD UR7, UR8, UR10, UR12 ;  /* 0x0000000a080702a4 */ /* 0x000fc6000f8e020c */
[----:B------:R-:W-:Y:S02]  /*56e0*/  ULDC UR8, c[0x0][0x638] ;  /* 0x00018e0000087ab9 */ /* 0x000fe40000000800 */
[----:B------:R-:W-:Y:S02]  /*56f0*/  IMAD R2, R4, UR8, R13 ;  /* 0x0000000804027c24 */ /* 0x000fe4000f8e020d */
[----:B-1----:R-:W-:Y:S01]  /*5700*/  IMAD R18, R18, R15, UR7 ;  /* 0x0000000712127e24 */ /* 0x002fe2000f8e020f */
[----:B------:R-:W-:Y:S02]  /*5710*/  ULDC UR7, c[0x0][0x600] ;  /* 0x0001800000077ab9 */ /* 0x000fe40000000800 */
[----:B------:R-:W-:-:S05]  /*5720*/  IMAD R5, R2, UR7, R5 ;  /* 0x0000000702057c24 */ /* 0x000fca000f8e0205 */
[----:B------:R-:W-:Y:S02]  /*5730*/  SEL R2, R5, R18, !P1 ;  /* 0x0000001205027207 */ /* 0x000fe40004800000 */
[----:B------:R-:W-:-:S07]  /*5740*/  SEL R18, R18, R5, !P1 ;  /* 0x0000000512127207 */ /* 0x000fce0004800000 */
.L_x_92:
[----:B------:R-:W-:Y:S05]  /*5750*/  BSYNC B1 ;  /* 0x0000000000017941 */ /* 0x000fea0003800000 */
.L_x_91:
[----:B------:R-:W-:-:S13]  /*5760*/  LOP3.LUT P1, RZ, R3, 0xff, RZ, 0xc0, !PT ;  /* 0x000000ff03ff7812 */ /* 0x000fda000782c0ff */
[----:B------:R-:W-:Y:S05]  /*5770*/  @P1 BRA `(.L_x_95) ;  /* 0xfffffff400381947 */ /* 0x000fea000383ffff */
[----:B------:R-:W-:Y:S05]  /*5780*/  BSYNC B0 ;  /* 0x0000000000007941 */ /* 0x000fea0003800000 */
.L_x_83:
[----:B------:R-:W-:-:S03]  /*5790*/  UMOV UR7, 0xffffffff ;  /* 0xffffffff00077882 */ /* 0x000fc60000000000 */
[----:B------:R-:W-:Y:S05]  /*57a0*/  BRA.DIV UR7, `(.L_x_96) ;  /* 0x0000000a07f47947 */ /* 0x000fea000b800000 */
[----:B------:R-:W-:-:S13]  /*57b0*/  ELECT P6, URZ, PT ;  /* 0x00000000003f782f */ /* 0x000fda00038c0000 */
.L_x_124:
[----:B------:R-:W-:Y:S04]  /*57c0*/  BSSY B0, `(.L_x_97) ;  /* 0x0000098000007945 */ /* 0x000fe80003800000 */
[----:B------:R-:W-:Y:S05]  /*57d0*/  @!P6 BRA `(.L_x_98) ;  /* 0x000000080058e947 */ /* 0x000fea0003800000 */
[----:B------:R-:W-:-:S04]  /*57e0*/  ULOP3.LUT UR7, UR36, 0x2, URZ, 0xfc, !UPT ;  /* 0x0000000224077892 */ /* 0x000fc8000f8efc3f */
[----:B------:R-:W-:-:S06]  /*57f0*/  UISETP.NE.AND UP0, UPT, UR7, 0x3, UPT ;  /* 0x000000030700788c */ /* 0x000fcc000bf05270 */
[----:B------:R-:W-:-:S13]  /*5800*/  PLOP3.LUT P0, PT, PT, PT, UP0, 0x80, 0x0 ;  /* 0x000000000000781c */ /* 0x000fda0003f0f008 */
[----:B------:R-:W-:Y:S05]  /*5810*/  @!P0 BRA `(.L_x_99) ;  /* 0x0000000000048947 */ /* 0x000fea0003800000 */
[----:B------:R-:W-:Y:S01]  /*5820*/  BPT.TRAP 0x1 ;  /* 0x000000040000795c */ /* 0x000fe20000300000 */
.L_x_99:
[----:B------:R-:W0:Y:S01]  /*5830*/  S2R R3, SR_CgaCtaId ;  /* 0x0000000000037919 */ /* 0x000e220000008800 */
[----:B------:R-:W-:-:S04]  /*5840*/  MOV R2, 0x400 ;  /* 0x0000040000027802 */ /* 0x000fc80000000f00 */
[----:B0-----:R-:W-:Y:S02]  /*5850*/  LEA R3, R3, R2, 0x18 ;  /* 0x0000000203037211 */ /* 0x001fe400078ec0ff */
[----:B------:R-:W-:-:S03]  /*5860*/  SHF.L.U32 R2, R0, 0x1f, RZ ;  /* 0x0000001f00027819 */ /* 0x000fc600000006ff */
[----:B------:R-:W-:-:S04]  /*5870*/  VIADD R3, R3, 0x80 ;  /* 0x0000008003037836 */ /* 0x000fc80000000000 */
[C---:B------:R-:W-:Y:S02]  /*5880*/  IMAD R7, R8.reuse, 0x8, R3 ;  /* 0x0000000808077824 */ /* 0x040fe400078e0203 */
[----:B------:R-:W-:Y:S02]  /*5890*/  VIADD R8, R8, 0x1 ;  /* 0x0000000108087836 */ /* 0x000fe40000000000 */
[----:B------:R-:W0:Y:S03]  /*58a0*/  SYNCS.PHASECHK.TRANS64.TRYWAIT P0, [R7+URZ], R2 ;  /* 0x00000002070075a7 */ /* 0x000e26000800017f */
[----:B------:R-:W-:-:S04]  /*58b0*/  ISETP.NE.AND P1, PT, R8, 0x10, PT ;  /* 0x000000100800780c */ /* 0x000fc80003f25270 */
[----:B------:R-:W-:Y:S02]  /*58c0*/  SEL R5, RZ, 0x1, P1 ;  /* 0x00000001ff057807 */ /* 0x000fe40000800000 */
[----:B------:R-:W-:Y:S02]  /*58d0*/  SEL R8, R8, RZ, P1 ;  /* 0x000000ff08087207 */ /* 0x000fe40000800000 */
[----:B------:R-:W-:-:S03]  /*58e0*/  LOP3.LUT R5, R0, R5, RZ, 0x3c, !PT ;  /* 0x0000000500057212 */ /* 0x000fc600078e3cff */
[----:B------:R-:W-:Y:S01]  /*58f0*/  IMAD R9, R8, 0x8, R3 ;  /* 0x0000000808097824 */ /* 0x000fe200078e0203 */
[----:B------:R-:W-:Y:S01]  /*5900*/  SHF.L.U32 R4, R5, 0x1f, RZ ;  /* 0x0000001f05047819 */ /* 0x000fe200000006ff */
[----:B0-----:R-:W-:Y:S06]  /*5910*/  @!P0 BRA `(.L_x_100) ;  /* 0x0000000800b88947 */ /* 0x001fec0003800000 */
.L_x_125:
[----:B------:R-:W1:Y:S01]  /*5920*/  SYNCS.PHASECHK.TRANS64.TRYWAIT P0, [R9+URZ], R4 ;  /* 0x00000004090075a7 */ /* 0x000e62000800017f */
[----:B------:R-:W-:-:S05]  /*5930*/  VIADD R0, R8, 0x1 ;  /* 0x0000000108007836 */ /* 0x000fca0000000000 */
[----:B------:R-:W-:-:S04]  /*5940*/  ISETP.NE.AND P1, PT, R0, 0x10, PT ;  /* 0x000000100000780c */ /* 0x000fc80003f25270 */
[----:B0-----:R-:W-:Y:S02]  /*5950*/  SEL R2, RZ, 0x1, P1 ;  /* 0x00000001ff027807 */ /* 0x001fe40000800000 */
[----:B------:R-:W-:Y:S02]  /*5960*/  SEL R0, R0, RZ, P1 ;  /* 0x000000ff00007207 */ /* 0x000fe40000800000 */
[----:B------:R-:W-:-:S03]  /*5970*/  LOP3.LUT R7, R5, R2, RZ, 0x3c, !PT ;  /* 0x0000000205077212 */ /* 0x000fc600078e3cff */
[----:B------:R-:W-:Y:S01]  /*5980*/  IMAD R6, R0, 0x8, R3 ;  /* 0x0000000800067824 */ /* 0x000fe200078e0203 */
[----:B------:R-:W-:Y:S01]  /*5990*/  SHF.L.U32 R5, R7, 0x1f, RZ ;  /* 0x0000001f07057819 */ /* 0x000fe200000006ff */
[----:B-1----:R-:W-:Y:S06]  /*59a0*/  @!P0 BRA `(.L_x_101) ;  /* 0x0000000800a88947 */ /* 0x002fec0003800000 */
.L_x_126:
[----:B------:R-:W1:Y:S01]  /*59b0*/  SYNCS.PHASECHK.TRANS64.TRYWAIT P0, [R6+URZ], R5 ;  /* 0x00000005060075a7 */ /* 0x000e62000800017f */
[----:B------:R-:W-:-:S05]  /*59c0*/  VIADD R0, R0, 0x1 ;  /* 0x0000000100007836 */ /* 0x000fca0000000000 */
[----:B------:R-:W-:-:S04]  /*59d0*/  ISETP.NE.AND P1, PT, R0, 0x10, PT ;  /* 0x000000100000780c */ /* 0x000fc80003f25270 */
[----:B------:R-:W-:Y:S02]  /*59e0*/  SEL R2, RZ, 0x1, P1 ;  /* 0x00000001ff027807 */ /* 0x000fe40000800000 */
[----:B------:R-:W-:Y:S02]  /*59f0*/  SEL R0, R0, RZ, P1 ;  /* 0x000000ff00007207 */ /* 0x000fe40000800000 */
[----:B------:R-:W-:-:S03]  /*5a00*/  LOP3.LUT R7, R7, R2, RZ, 0x3c, !PT ;  /* 0x0000000207077212 */ /* 0x000fc600078e3cff */
[----:B0-----:R-:W-:Y:S01]  /*5a10*/  IMAD R9, R0, 0x8, R3 ;  /* 0x0000000800097824 */ /* 0x001fe200078e0203 */
[----:B------:R-:W-:Y:S01]  /*5a20*/  SHF.L.U32 R4, R7, 0x1f, RZ ;  /* 0x0000001f07047819 */ /* 0x000fe200000006ff */
[----:B-1----:R-:W-:Y:S06]  /*5a30*/  @!P0 BRA `(.L_x_102) ;  /* 0x0000000800988947 */ /* 0x002fec0003800000 */
.L_x_127:
        /* <DEDUP_REMOVED lines=9> */
.L_x_128:
        /* <DEDUP_REMOVED lines=9> */
.L_x_129:
        /* <DEDUP_REMOVED lines=9> */
.L_x_130:
        /* <DEDUP_REMOVED lines=9> */
.L_x_131:
        /* <DEDUP_REMOVED lines=9> */
.L_x_132:
        /* <DEDUP_REMOVED lines=9> */
.L_x_133:
        /* <DEDUP_REMOVED lines=9> */
.L_x_134:
        /* <DEDUP_REMOVED lines=9> */
.L_x_135:
        /* <DEDUP_REMOVED lines=9> */
.L_x_136:
        /* <DEDUP_REMOVED lines=9> */
.L_x_137:
        /* <DEDUP_REMOVED lines=9> */
.L_x_138:
[----:B------:R-:W1:Y:S01]  /*6070*/  SYNCS.PHASECHK.TRANS64.TRYWAIT P0, [R6+URZ], R5 ;  /* 0x00000005060075a7 */ /* 0x000e62000800017f */
[----:B------:R-:W-:-:S05]  /*6080*/  VIADD R0, R0, 0x1 ;  /* 0x0000000100007836 */ /* 0x000fca0000000000 */
[----:B------:R-:W-:-:S04]  /*6090*/  ISETP.NE.AND P1, PT, R0, 0x10, PT ;  /* 0x000000100000780c */ /* 0x000fc80003f25270 */
[----:B------:R-:W-:Y:S02]  /*60a0*/  SEL R2, RZ, 0x1, P1 ;  /* 0x00000001ff027807 */ /* 0x000fe40000800000 */
[----:B------:R-:W-:Y:S02]  /*60b0*/  SEL R0, R0, RZ, P1 ;  /* 0x000000ff00007207 */ /* 0x000fe40000800000 */
[----:B------:R-:W-:Y:S01]  /*60c0*/  LOP3.LUT R2, R7, R2, RZ, 0x3c, !PT ;  /* 0x0000000207027212 */ /* 0x000fe200078e3cff */
[----:B-1----:R-:W-:Y:S06]  /*60d0*/  @!P0 BRA `(.L_x_114) ;  /* 0x0000000400e08947 */ /* 0x002fec0003800000 */
.L_x_139:
[----:B------:R-:W-:Y:S01]  /*60e0*/  IMAD R3, R0, 0x8, R3 ;  /* 0x0000000800037824 */ /* 0x000fe200078e0203 */
[----:B------:R-:W-:-:S07]  /*60f0*/  SHF.L.U32 R0, R2, 0x1f, RZ ;  /* 0x0000001f02007819 */ /* 0x000fce00000006ff */
.L_x_115:
[----:B--2---:R2:W3:Y:S02]  /*6100*/  SYNCS.PHASECHK.TRANS64.TRYWAIT P0, [R3+URZ], R0 ;  /* 0x00000000030075a7 */ /* 0x0044e4000800017f */
[----:B---3--:R-:W-:Y:S05]  /*6110*/  @!P0 NANOSLEEP.SYNCS 0x989680 ;  /* 0x009896800000895d */ /* 0x008fea0003900000 */
[----:B------:R-:W3:Y:S02]  /*6120*/  @!P0 SYNCS.PHASECHK.TRANS64 P0, [R3+URZ], R0 ;  /* 0x00000000030085a7 */ /* 0x000ee4000800007f */
[----:B---3--:R-:W-:Y:S05]  /*6130*/  @!P0 BRA `(.L_x_115) ;  /* 0xfffffffc00f08947 */ /* 0x008fea000383ffff */
.L_x_98:
[----:B------:R-:W-:Y:S05]  /*6140*/  BSYNC B0 ;  /* 0x0000000000007941 */ /* 0x000fea0003800000 */
.L_x_97:
[----:B------:R-:W-:Y:S05]  /*6150*/  EXIT ;  /* 0x000000000000794d */ /* 0x000fea0003800000 */
.L_x_15:
[----:B0-----:R0:W1:Y:S02]  /*6160*/  SYNCS.PHASECHK.TRANS64.TRYWAIT P0, [R53+URZ], R0 ;  /* 0x00000000350075a7 */ /* 0x001064000800017f */
[----:B-1----:R-:W-:Y:S05]  /*6170*/  @!P0 NANOSLEEP.SYNCS 0x989680 ;  /* 0x009896800000895d */ /* 0x002fea0003900000 */
[----:B------:R-:W1:Y:S02]  /*6180*/  @!P0 SYNCS.PHASECHK.TRANS64 P0, [R53+URZ], R0 ;  /* 0x00000000350085a7 */ /* 0x000e64000800007f */
[----:B-1----:R-:W-:Y:S05]  /*6190*/  @!P0 BRA `(.L_x_15) ;  /* 0xfffffffc00f08947 */ /* 0x002fea000383ffff */
[----:B------:R-:W-:Y:S05]  /*61a0*/  BRA `(.L_x_116) ;  /* 0xffffffb400887947 */ /* 0x000fea000383ffff */
.L_x_20:
[----:B-1----:R1:W2:Y:S02]  /*61b0*/  SYNCS.PHASECHK.TRANS64.TRYWAIT P1, [R3+URZ], R0 ;  /* 0x00000000030075a7 */ /* 0x0022a4000802017f */
[----:B--2---:R-:W-:Y:S05]  /*61c0*/  @!P1 NANOSLEEP.SYNCS 0x989680 ;  /* 0x009896800000995d */ /* 0x004fea0003900000 */
[----:B------:R-:W2:Y:S02]  /*61d0*/  @!P1 SYNCS.PHASECHK.TRANS64 P1, [R3+URZ], R0 ;  /* 0x00000000030095a7 */ /* 0x000ea4000802007f */
[----:B--2---:R-:W-:Y:S05]  /*61e0*/  @!P1 BRA `(.L_x_20) ;  /* 0xfffffffc00f09947 */ /* 0x004fea000383ffff */
[----:B------:R-:W-:Y:S05]  /*61f0*/  BRA `(.L_x_19) ;  /* 0xffffffb400f07947 */ /* 0x000fea000383ffff */
.L_x_25:
[----:B-1----:R-:W-:-:S04]  /*6200*/  IMAD.U32 R4, RZ, RZ, UR4 ;  /* 0x00000004ff047e24 */ /* 0x002fc8000f8e00ff */
[----:B------:R1:W2:Y:S03]  /*6210*/  SYNCS.PHASECHK.TRANS64.TRYWAIT P1, [R4+URZ], R3 ;  /* 0x00000003040075a7 */ /* 0x0002a6000802017f */
[----:B--2---:R-:W-:Y:S05]  /*6220*/  @!P1 NANOSLEEP.SYNCS 0x989680 ;  /* 0x009896800000995d */ /* 0x004fea0003900000 */
[----:B------:R-:W2:Y:S02]  /*6230*/  @!P1 SYNCS.PHASECHK.TRANS64 P1, [R4+URZ], R3 ;  /* 0x00000003040095a7 */ /* 0x000ea4000802007f */
[----:B--2---:R-:W-:Y:S05]  /*6240*/  @!P1 BRA `(.L_x_25) ;  /* 0xfffffffc00ec9947 */ /* 0x004fea000383ffff */
[----:B------:R-:W-:Y:S05]  /*6250*/  BRA `(.L_x_24) ;  /* 0xffffffbc00687947 */ /* 0x000fea000383ffff */
.L_x_31:
[----:B--2---:R2:W3:Y:S02]  /*6260*/  SYNCS.PHASECHK.TRANS64.TRYWAIT P0, [R53+URZ+0x10], R0 ;  /* 0x00001000350075a7 */ /* 0x0044e4000800017f */
[----:B---3--:R-:W-:Y:S05]  /*6270*/  @!P0 NANOSLEEP.SYNCS 0x989680 ;  /* 0x009896800000895d */ /* 0x008fea0003900000 */
[----:B------:R-:W3:Y:S02]  /*6280*/  @!P0 SYNCS.PHASECHK.TRANS64 P0, [R53+URZ+0x10], R0 ;  /* 0x00001000350085a7 */ /* 0x000ee4000800007f */
[----:B---3--:R-:W-:Y:S05]  /*6290*/  @!P0 BRA `(.L_x_31) ;  /* 0xfffffffc00f08947 */ /* 0x008fea000383ffff */
[----:B------:R-:W-:Y:S05]  /*62a0*/  BRA `(.L_x_117) ;  /* 0xffffffc400647947 */ /* 0x000fea000383ffff */
.L_x_84:
[----:B------:R-:W-:Y:S01]  /*62b0*/  BSSY B1, `(.L_x_118) ;  /* 0x0000006000017945 */ /* 0x000fe20003800000 */
[----:B------:R-:W-:-:S07]  /*62c0*/  IMAD.MOV.U32 R15, RZ, RZ, -0x1 ;  /* 0xffffffffff0f7424 */ /* 0x000fce00078e00ff */
[----:B------:R-:W-:Y:S05]  /*62d0*/  WARPSYNC.COLLECTIVE R15, `(.L_x_119) ;  /* 0x000000000f0c7348 */ /* 0x000fea0003c00000 */
[----:B------:R-:W-:Y:S02]  /*62e0*/  ELECT P6, UR62, PT ;  /* 0x00000000003e782f */ /* 0x000fe400038c0000 */
[----:B------:R-:W-:Y:S01]  /*62f0*/  MOV R14, UR62 ;  /* 0x0000003e000e7c02 */ /* 0x000fe20008000f00 */
[----:B------:R-:W-:Y:S10]  /*6300*/  ENDCOLLECTIVE ;  /* 0x000000000000791b */ /* 0x000ff40003800000 */
.L_x_119:
[----:B------:R-:W-:Y:S05]  /*6310*/  BSYNC B1 ;  /* 0x0000000000017941 */ /* 0x000fea0003800000 */
.L_x_118:
[----:B------:R-:W-:Y:S05]  /*6320*/  BRA `(.L_x_120) ;  /* 0xffffffe800587947 */ /* 0x000fea000383ffff */
.L_x_87:
[----:B-1----:R1:W2:Y:S02]  /*6330*/  SYNCS.PHASECHK.TRANS64.TRYWAIT P1, [R7+URZ+0x80], R4 ;  /* 0x00008004070075a7 */ /* 0x0022a4000802017f */
[----:B--2---:R-:W-:Y:S05]  /*6340*/  @!P1 NANOSLEEP.SYNCS 0x989680 ;  /* 0x009896800000995d */ /* 0x004fea0003900000 */
[----:B------:R-:W2:Y:S02]  /*6350*/  @!P1 SYNCS.PHASECHK.TRANS64 P1, [R7+URZ+0x80], R4 ;  /* 0x00008004070095a7 */ /* 0x000ea4000802007f */
[----:B--2---:R-:W-:Y:S05]  /*6360*/  @!P1 BRA `(.L_x_87) ;  /* 0xfffffffc00f09947 */ /* 0x004fea000383ffff */
[----:B------:R-:W-:Y:S05]  /*6370*/  BRA `(.L_x_121) ;  /* 0xffffffe8008c7947 */ /* 0x000fea000383ffff */
.L_x_96:
[----:B------:R-:W-:Y:S01]  /*6380*/  BSSY B0, `(.L_x_122) ;  /* 0x0000006000007945 */ /* 0x000fe20003800000 */
[----:B------:R-:W-:-:S07]  /*6390*/  IMAD.MOV.U32 R15, RZ, RZ, -0x1 ;  /* 0xffffffffff0f7424 */ /* 0x000fce00078e00ff */
[----:B------:R-:W-:Y:S05]  /*63a0*/  WARPSYNC.COLLECTIVE R15, `(.L_x_123) ;  /* 0x000000000f0c7348 */ /* 0x000fea0003c00000 */
[----:B------:R-:W-:Y:S02]  /*63b0*/  ELECT P6, UR62, PT ;  /* 0x00000000003e782f */ /* 0x000fe400038c0000 */
[----:B------:R-:W-:Y:S01]  /*63c0*/  MOV R14, UR62 ;  /* 0x0000003e000e7c02 */ /* 0x000fe20008000f00 */
[----:B------:R-:W-:Y:S10]  /*63d0*/  ENDCOLLECTIVE ;  /* 0x000000000000791b */ /* 0x000ff40003800000 */
.L_x_123:
[----:B------:R-:W-:Y:S05]  /*63e0*/  BSYNC B0 ;  /* 0x0000000000007941 */ /* 0x000fea0003800000 */
.L_x_122:
[----:B------:R-:W-:Y:S05]  /*63f0*/  BRA `(.L_x_124) ;  /* 0xfffffff000f07947 */ /* 0x000fea000383ffff */
.L_x_100:
[----:B0-----:R0:W1:Y:S02]  /*6400*/  SYNCS.PHASECHK.TRANS64.TRYWAIT P0, [R7+URZ], R2 ;  /* 0x00000002070075a7 */ /* 0x001064000800017f */
[----:B-1----:R-:W-:Y:S05]  /*6410*/  @!P0 NANOSLEEP.SYNCS 0x989680 ;  /* 0x009896800000895d */ /* 0x002fea0003900000 */
[----:B------:R-:W1:Y:S02]  /*6420*/  @!P0 SYNCS.PHASECHK.TRANS64 P0, [R7+URZ], R2 ;  /* 0x00000002070085a7 */ /* 0x000e64000800007f */
[----:B-1----:R-:W-:Y:S05]  /*6430*/  @!P0 BRA `(.L_x_100) ;  /* 0xfffffffc00f08947 */ /* 0x002fea000383ffff */
[----:B------:R-:W-:Y:S05]  /*6440*/  BRA `(.L_x_125) ;  /* 0xfffffff400347947 */ /* 0x000fea000383ffff */
.L_x_101:
[----:B0-----:R0:W1:Y:S02]  /*6450*/  SYNCS.PHASECHK.TRANS64.TRYWAIT P0, [R9+URZ], R4 ;  /* 0x00000004090075a7 */ /* 0x001064000800017f */
[----:B-1----:R-:W-:Y:S05]  /*6460*/  @!P0 NANOSLEEP.SYNCS 0x989680 ;  /* 0x009896800000895d */ /* 0x002fea0003900000 */
[----:B------:R-:W1:Y:S02]  /*6470*/  @!P0 SYNCS.PHASECHK.TRANS64 P0, [R9+URZ], R4 ;  /* 0x00000004090085a7 */ /* 0x000e64000800007f */
[----:B-1----:R-:W-:Y:S05]  /*6480*/  @!P0 BRA `(.L_x_101) ;  /* 0xfffffffc00f08947 */ /* 0x002fea000383ffff */
[----:B------:R-:W-:Y:S05]  /*6490*/  BRA `(.L_x_126) ;  /* 0xfffffff400447947 */ /* 0x000fea000383ffff */
.L_x_102:
[----:B0-----:R0:W1:Y:S02]  /*64a0*/  SYNCS.PHASECHK.TRANS64.TRYWAIT P0, [R6+URZ], R5 ;  /* 0x00000005060075a7 */ /* 0x001064000800017f */
[----:B-1----:R-:W-:Y:S05]  /*64b0*/  @!P0 NANOSLEEP.SYNCS 0x989680 ;  /* 0x009896800000895d */ /* 0x002fea0003900000 */
[----:B------:R-:W1:Y:S02]  /*64c0*/  @!P0 SYNCS.PHASECHK.TRANS64 P0, [R6+URZ], R5 ;  /* 0x00000005060085a7 */ /* 0x000e64000800007f */
[----:B-1----:R-:W-:Y:S05]  /*64d0*/  @!P0 BRA `(.L_x_102) ;  /* 0xfffffffc00f08947 */ /* 0x002fea000383ffff */
[----:B------:R-:W-:Y:S05]  /*64e0*/  BRA `(.L_x_127) ;  /* 0xfffffff400547947 */ /* 0x000fea000383ffff */
.L_x_103:
[----:B0-----:R0:W1:Y:S02]  /*64f0*/  SYNCS.PHASECHK.TRANS64.TRYWAIT P0, [R9+URZ], R4 ;  /* 0x00000004090075a7 */ /* 0x001064000800017f */
[----:B-1----:R-:W-:Y:S05]  /*6500*/  @!P0 NANOSLEEP.SYNCS 0x989680 ;  /* 0x009896800000895d */ /* 0x002fea0003900000 */
[----:B------:R-:W1:Y:S02]  /*6510*/  @!P0 SYNCS.PHASECHK.TRANS64 P0, [R9+URZ], R4 ;  /* 0x00000004090085a7 */ /* 0x000e64000800007f */
[----:B-1----:R-:W-:Y:S05]  /*6520*/  @!P0 BRA `(.L_x_103) ;  /* 0xfffffffc00f08947 */ /* 0x002fea000383ffff */
[----:B------:R-:W-:Y:S05]  /*6530*/  BRA `(.L_x_128) ;  /* 0xfffffff400647947 */ /* 0x000fea000383ffff */
.L_x_104:
[----:B0-----:R0:W1:Y:S02]  /*6540*/  SYNCS.PHASECHK.TRANS64.TRYWAIT P0, [R6+URZ], R5 ;  /* 0x00000005060075a7 */ /* 0x001064000800017f */
[----:B-1----:R-:W-:Y:S05]  /*6550*/  @!P0 NANOSLEEP.SYNCS 0x989680 ;  /* 0x009896800000895d */ /* 0x002fea0003900000 */
[----:B------:R-:W1:Y:S02]  /*6560*/  @!P0 SYNCS.PHASECHK.TRANS64 P0, [R6+URZ], R5 ;  /* 0x00000005060085a7 */ /* 0x000e64000800007f */
[----:B-1----:R-:W-:Y:S05]  /*6570*/  @!P0 BRA `(.L_x_104) ;  /* 0xfffffffc00f08947 */ /* 0x002fea000383ffff */
[----:B------:R-:W-:Y:S05]  /*6580*/  BRA `(.L_x_129) ;  /* 0xfffffff400747947 */ /* 0x000fea000383ffff */
.L_x_105:
[----:B0-----:R0:W1:Y:S02]  /*6590*/  SYNCS.PHASECHK.TRANS64.TRYWAIT P0, [R9+URZ], R4 ;  /* 0x00000004090075a7 */ /* 0x001064000800017f */
[----:B-1----:R-:W-:Y:S05]  /*65a0*/  @!P0 NANOSLEEP.SYNCS 0x989680 ;  /* 0x009896800000895d */ /* 0x002fea0003900000 */
[----:B------:R-:W1:Y:S02]  /*65b0*/  @!P0 SYNCS.PHASECHK.TRANS64 P0, [R9+URZ], R4 ;  /* 0x00000004090085a7 */ /* 0x000e64000800007f */
[----:B-1----:R-:W-:Y:S05]  /*65c0*/  @!P0 BRA `(.L_x_105) ;  /* 0xfffffffc00f08947 */ /* 0x002fea000383ffff */
[----:B------:R-:W-:Y:S05]  /*65d0*/  BRA `(.L_x_130) ;  /* 0xfffffff400847947 */ /* 0x000fea000383ffff */
.L_x_106:
[----:B0-----:R0:W1:Y:S02]  /*65e0*/  SYNCS.PHASECHK.TRANS64.TRYWAIT P0, [R6+URZ], R5 ;  /* 0x00000005060075a7 */ /* 0x001064000800017f */
[----:B-1----:R-:W-:Y:S05]  /*65f0*/  @!P0 NANOSLEEP.SYNCS 0x989680 ;  /* 0x009896800000895d */ /* 0x002fea0003900000 */
[----:B------:R-:W1:Y:S02]  /*6600*/  @!P0 SYNCS.PHASECHK.TRANS64 P0, [R6+URZ], R5 ;  /* 0x00000005060085a7 */ /* 0x000e64000800007f */
[----:B-1----:R-:W-:Y:S05]  /*6610*/  @!P0 BRA `(.L_x_106) ;  /* 0xfffffffc00f08947 */ /* 0x002fea000383ffff */
[----:B------:R-:W-:Y:S05]  /*6620*/  BRA `(.L_x_131) ;  /* 0xfffffff400947947 */ /* 0x000fea000383ffff */
.L_x_107:
[----:B0-----:R0:W1:Y:S02]  /*6630*/  SYNCS.PHASECHK.TRANS64.TRYWAIT P0, [R9+URZ], R4 ;  /* 0x00000004090075a7 */ /* 0x001064000800017f */
[----:B-1----:R-:W-:Y:S05]  /*6640*/  @!P0 NANOSLEEP.SYNCS 0x989680 ;  /* 0x009896800000895d */ /* 0x002fea0003900000 */
[----:B------:R-:W1:Y:S02]  /*6650*/  @!P0 SYNCS.PHASECHK.TRANS64 P0, [R9+URZ], R4 ;  /* 0x00000004090085a7 */ /* 0x000e64000800007f */
[----:B-1----:R-:W-:Y:S05]  /*6660*/  @!P0 BRA `(.L_x_107) ;  /* 0xfffffffc00f08947 */ /* 0x002fea000383ffff */
[----:B------:R-:W-:Y:S05]  /*6670*/  BRA `(.L_x_132) ;  /* 0xfffffff400a47947 */ /* 0x000fea000383ffff */
.L_x_108:
[----:B0-----:R0:W1:Y:S02]  /*6680*/  SYNCS.PHASECHK.TRANS64.TRYWAIT P0, [R6+URZ], R5 ;  /* 0x00000005060075a7 */ /* 0x001064000800017f */
[----:B-1----:R-:W-:Y:S05]  /*6690*/  @!P0 NANOSLEEP.SYNCS 0x989680 ;  /* 0x009896800000895d */ /* 0x002fea0003900000 */
[----:B------:R-:W1:Y:S02]  /*66a0*/  @!P0 SYNCS.PHASECHK.TRANS64 P0, [R6+URZ], R5 ;  /* 0x00000005060085a7 */ /* 0x000e64000800007f */
[----:B-1----:R-:W-:Y:S05]  /*66b0*/  @!P0 BRA `(.L_x_108) ;  /* 0xfffffffc00f08947 */ /* 0x002fea000383ffff */
[----:B------:R-:W-:Y:S05]  /*66c0*/  BRA `(.L_x_133) ;  /* 0xfffffff400b47947 */ /* 0x000fea000383ffff */
.L_x_109:
[----:B0-----:R0:W1:Y:S02]  /*66d0*/  SYNCS.PHASECHK.TRANS64.TRYWAIT P0, [R9+URZ], R4 ;  /* 0x00000004090075a7 */ /* 0x001064000800017f */
[----:B-1----:R-:W-:Y:S05]  /*66e0*/  @!P0 NANOSLEEP.SYNCS 0x989680 ;  /* 0x009896800000895d */ /* 0x002fea0003900000 */
[----:B------:R-:W1:Y:S02]  /*66f0*/  @!P0 SYNCS.PHASECHK.TRANS64 P0, [R9+URZ], R4 ;  /* 0x00000004090085a7 */ /* 0x000e64000800007f */
[----:B-1----:R-:W-:Y:S05]  /*6700*/  @!P0 BRA `(.L_x_109) ;  /* 0xfffffffc00f08947 */ /* 0x002fea000383ffff */
[----:B------:R-:W-:Y:S05]  /*6710*/  BRA `(.L_x_134) ;  /* 0xfffffff400c47947 */ /* 0x000fea000383ffff */
.L_x_110:
[----:B0-----:R0:W1:Y:S02]  /*6720*/  SYNCS.PHASECHK.TRANS64.TRYWAIT P0, [R6+URZ], R5 ;  /* 0x00000005060075a7 */ /* 0x001064000800017f */
[----:B-1----:R-:W-:Y:S05]  /*6730*/  @!P0 NANOSLEEP.SYNCS 0x989680 ;  /* 0x009896800000895d */ /* 0x002fea0003900000 */
[----:B------:R-:W1:Y:S02]  /*6740*/  @!P0 SYNCS.PHASECHK.TRANS64 P0, [R6+URZ], R5 ;  /* 0x00000005060085a7 */ /* 0x000e64000800007f */
[----:B-1----:R-:W-:Y:S05]  /*6750*/  @!P0 BRA `(.L_x_110) ;  /* 0xfffffffc00f08947 */ /* 0x002fea000383ffff */
[----:B------:R-:W-:Y:S05]  /*6760*/  BRA `(.L_x_135) ;  /* 0xfffffff400d47947 */ /* 0x000fea000383ffff */
.L_x_111:
[----:B0-----:R0:W1:Y:S02]  /*6770*/  SYNCS.PHASECHK.TRANS64.TRYWAIT P0, [R9+URZ], R4 ;  /* 0x00000004090075a7 */ /* 0x001064000800017f */
[----:B-1----:R-:W-:Y:S05]  /*6780*/  @!P0 NANOSLEEP.SYNCS 0x989680 ;  /* 0x009896800000895d */ /* 0x002fea0003900000 */
[----:B------:R-:W1:Y:S02]  /*6790*/  @!P0 SYNCS.PHASECHK.TRANS64 P0, [R9+URZ], R4 ;  /* 0x00000004090085a7 */ /* 0x000e64000800007f */
[----:B-1----:R-:W-:Y:S05]  /*67a0*/  @!P0 BRA `(.L_x_111) ;  /* 0xfffffffc00f08947 */ /* 0x002fea000383ffff */
[----:B------:R-:W-:Y:S05]  /*67b0*/  BRA `(.L_x_136) ;  /* 0xfffffff400e47947 */ /* 0x000fea000383ffff */
.L_x_112:
[----:B0-----:R0:W1:Y:S02]  /*67c0*/  SYNCS.PHASECHK.TRANS64.TRYWAIT P0, [R6+URZ], R5 ;  /* 0x00000005060075a7 */ /* 0x001064000800017f */
[----:B-1----:R-:W-:Y:S05]  /*67d0*/  @!P0 NANOSLEEP.SYNCS 0x989680 ;  /* 0x009896800000895d */ /* 0x002fea0003900000 */
[----:B------:R-:W1:Y:S02]  /*67e0*/  @!P0 SYNCS.PHASECHK.TRANS64 P0, [R6+URZ], R5 ;  /* 0x00000005060085a7 */ /* 0x000e64000800007f */
[----:B-1----:R-:W-:Y:S05]  /*67f0*/  @!P0 BRA `(.L_x_112) ;  /* 0xfffffffc00f08947 */ /* 0x002fea000383ffff */
[----:B------:R-:W-:Y:S05]  /*6800*/  BRA `(.L_x_137) ;  /* 0xfffffff400f47947 */ /* 0x000fea000383ffff */
.L_x_113:
[----:B0-----:R0:W1:Y:S02]  /*6810*/  SYNCS.PHASECHK.TRANS64.TRYWAIT P0, [R9+URZ], R4 ;  /* 0x00000004090075a7 */ /* 0x001064000800017f */
[----:B-1----:R-:W-:Y:S05]  /*6820*/  @!P0 NANOSLEEP.SYNCS 0x989680 ;  /* 0x009896800000895d */ /* 0x002fea0003900000 */
[----:B------:R-:W1:Y:S02]  /*6830*/  @!P0 SYNCS.PHASECHK.TRANS64 P0, [R9+URZ], R4 ;  /* 0x00000004090085a7 */ /* 0x000e64000800007f */
[----:B-1----:R-:W-:Y:S05]  /*6840*/  @!P0 BRA `(.L_x_113) ;  /* 0xfffffffc00f08947 */ /* 0x002fea000383ffff */
[----:B------:R-:W-:Y:S05]  /*6850*/  BRA `(.L_x_138) ;  /* 0xfffffff800047947 */ /* 0x000fea000383ffff */
.L_x_114:
[----:B-1----:R1:W2:Y:S02]  /*6860*/  SYNCS.PHASECHK.TRANS64.TRYWAIT P0, [R6+URZ], R5 ;  /* 0x00000005060075a7 */ /* 0x0022a4000800017f */
[----:B--2---:R-:W-:Y:S05]  /*6870*/  @!P0 NANOSLEEP.SYNCS 0x989680 ;  /* 0x009896800000895d */ /* 0x004fea0003900000 */
[----:B------:R-:W2:Y:S02]  /*6880*/  @!P0 SYNCS.PHASECHK.TRANS64 P0, [R6+URZ], R5 ;  /* 0x00000005060085a7 */ /* 0x000ea4000800007f */
[----:B--2---:R-:W-:Y:S05]  /*6890*/  @!P0 BRA `(.L_x_114) ;  /* 0xfffffffc00f08947 */ /* 0x004fea000383ffff */
[----:B------:R-:W-:Y:S05]  /*68a0*/  BRA `(.L_x_139) ;  /* 0xfffffff8000c7947 */ /* 0x000fea000383ffff */
.L_x_140:
[----:B------:R-:W-:-:S00]  /*68b0*/  BRA `(.L_x_140) ;  /* 0xfffffffc00fc7947 */ /* 0x000fc0000383ffff */
[----:B------:R-:W-:-:S00]  /*68c0*/  NOP ;  /* 0x0000000000007918 */ /* 0x000fc00000000000 */
        /* <DEDUP_REMOVED lines=11> */
.L_x_141:


//--------------------- .nv.global.init           --------------------------
	.section	.nv.global.init,"aw",@progbits
.nv.global.init:
	.type		$str$22,@object
	.size		$str$22,($str$23 - $str$22)
$str$22:
        /*0000*/ 	.byte	0x6b, 0x5f, 0x74, 0x69, 0x6c, 0x65, 0x5f, 0x63, 0x6f, 0x75, 0x6e, 0x74, 0x20, 0x3e, 0x3d, 0x20
        /*0010*/ 	.byte	0x31, 0x00
	.type		$str$23,@object
	.size		$str$23,(__unnamed_1 - $str$23)
$str$23:
        /*0012*/ 	.byte	0x2f, 0x74, 0x6d, 0x70, 0x2f, 0x63, 0x75, 0x74, 0x6c, 0x61, 0x73, 0x73, 0x5f, 0x73, 0x77, 0x65
        /*0022*/ 	.byte	0x65, 0x70, 0x5f, 0x73, 0x72, 0x63, 0x2f, 0x69, 0x6e, 0x63, 0x6c, 0x75, 0x64, 0x65, 0x2f, 0x63
        /*0032*/ 	.byte	0x75, 0x74, 0x6c, 0x61, 0x73, 0x73, 0x2f, 0x67, 0x65, 0x6d, 0x6d, 0x2f, 0x63, 0x6f, 0x6c, 0x6c
        /*0042*/ 	.byte	0x65, 0x63, 0x74, 0x69, 0x76, 0x65, 0x2f, 0x73, 0x6d, 0x39, 0x30, 0x5f, 0x6d, 0x6d, 0x61, 0x5f
        /*0052*/ 	.byte	0x74, 0x6d, 0x61, 0x5f, 0x67, 0x6d, 0x6d, 0x61, 0x5f, 0x73, 0x73, 0x5f, 0x77, 0x61, 0x72, 0x70
        /*0062*/ 	.byte	0x73, 0x70, 0x65, 0x63, 0x69, 0x61, 0x6c, 0x69, 0x7a, 0x65, 0x64, 0x2e, 0x68, 0x70, 0x70, 0x00
	.type		__unnamed_1,@object
	.size		__unnamed_1,(.L_0 - __unnamed_1)
__unnamed_1:
        /*0072*/ 	.byte	0x76, 0x6f, 0x69, 0x64, 0x20, 0x63, 0x75, 0x74, 0x6c, 0x61, 0x73, 0x73, 0x3a, 0x3a, 0x67, 0x65
        /* <DEDUP_REMOVED lines=179> */
        /*0bb2*/ 	.byte	0x69, 0x74, 0x79, 0x5d, 0x00
.L_0:


//--------------------- .nv.shared._ZN7cutlass13device_kernelINS_4gemm6kernel13GemmUniversalIN4cute5tupleIJiiiiEEENS1_10collective13CollectiveMmaINS1_34MainloopSm90TmaGmmaWarpSpecializedILi16ENS5_IJNS4_1CILi1EEESB_SB_EEENS1_32KernelTmaWarpSpecializedPingpongEEENS5_IJNSA_ILi64EEENSA_ILi48EEESF_EEENS_6half_tENS5_IJlSB_lEEESI_SJ_NS4_8TiledMMAINS4_8MMA_AtomIJNS4_4SM904GMMA25MMA_64x16x16_F32F16F16_SSILNSN_5MajorE0ELSP_0ELNSN_7ScaleInE1ELSQ_1EEEEEENS4_6LayoutISC_NS5_IJNSA_ILi0EEESU_SU_EEEEENS5_IJNS4_10UnderscoreESX_SX_EEEEENS4_13SM90_TMA_LOADENS4_14ComposedLayoutINS4_7SwizzleILi3ELi4ELi3EEENS4_18smem_ptr_flag_bitsILi16EEENST_INS5_IJNSA_ILi8EEESF_EEENS5_IJSF_SB_EEEEEEEvNS4_8identityES10_S1A_vS1B_EENS_8epilogue10collective6detail29Sm90TmaWarpSpecializedAdapterINS1E_15DefaultEpilogueISI_SJ_SJ_NS1D_6thread17LinearCombinationISI_Li1EffLNS1I_9ScaleType4KindE0ELNS_15FloatRoundStyleE2ESI_EENS1_15EpilogueDefaultEEEEEvvEEEEvNT_6ParamsE --------------------------
	.section	.nv.shared._ZN7cutlass13device_kernelINS_4gemm6kernel13GemmUniversalIN4cute5tupleIJiiiiEEENS1_10collective13CollectiveMmaINS1_34MainloopSm90TmaGmmaWarpSpecializedILi16ENS5_IJNS4_1CILi1EEESB_SB_EEENS1_32KernelTmaWarpSpecializedPingpongEEENS5_IJNSA_ILi64EEENSA_ILi48EEESF_EEENS_6half_tENS5_IJlSB_lEEESI_SJ_NS4_8TiledMMAINS4_8MMA_AtomIJNS4_4SM904GMMA25MMA_64x16x16_F32F16F16_SSILNSN_5MajorE0ELSP_0ELNSN_7ScaleInE1ELSQ_1EEEEEENS4_6LayoutISC_NS5_IJNSA_ILi0EEESU_SU_EEEEENS5_IJNS4_10UnderscoreESX_SX_EEEEENS4_13SM90_TMA_LOADENS4_14ComposedLayoutINS4_7SwizzleILi3ELi4ELi3EEENS4_18smem_ptr_flag_bitsILi16EEENST_INS5_IJNSA_ILi8EEESF_EEENS5_IJSF_SB_EEEEEEEvNS4_8identityES10_S1A_vS1B_EENS_8epilogue10collective6detail29Sm90TmaWarpSpecializedAdapterINS1E_15DefaultEpilogueISI_SJ_SJ_NS1D_6thread17LinearCombinationISI_Li1EffLNS1I_9ScaleType4KindE0ELNS_15FloatRoundStyleE2ESI_EENS1_15EpilogueDefaultEEEEEvvEEEEvNT_6ParamsE,"aw",@nobits
	.sectionflags	@""
	.align	16
	.zero		1024


//--------------------- .nv.shared.reserved.0     --------------------------
	.section	.nv.shared.reserved.0,"aw",@nobits
	.weak		__nv_reservedSMEM_offset_0_alias
	.size		__nv_reservedSMEM_offset_0_alias, 0, 0
	.other		__nv_reservedSMEM_offset_0_alias,@"STO_CUDA_RESERVED_SHARED STV_DEFAULT"
__nv_reservedSMEM_offset_0_alias:
	.zero		0


//--------------------- .nv.global                --------------------------
	.section	.nv.global,"aw",@nobits
.nv.global:
	.type		_ZN39_INTERNAL_21d554eb_4_k_cu_223c03cf_79484cute1_E,@object
	.size		_ZN39_INTERNAL_21d554eb_4_k_cu_223c03cf_79484cute1_E,(_ZN39_INTERNAL_21d554eb_4_k_cu_223c03cf_79484cuda3std3__45__cpo6cbeginE - _ZN39_INTERNAL_21d554eb_4_k_cu_223c03cf_79484cute1_E)
_ZN39_INTERNAL_21d554eb_4_k_cu_223c03cf_79484cute1_E:
	.zero		1
	.type		_ZN39_INTERNAL_21d554eb_4_k_cu_223c03cf_79484cuda3std3__45__cpo6cbeginE,@object
	.size		_ZN39_INTERNAL_21d554eb_4_k_cu_223c03cf_79484cuda3std3__45__cpo6cbeginE,(_ZN39_INTERNAL_21d554eb_4_k_cu_223c03cf_79484cuda3std3__48in_placeE - _ZN39_INTERNAL_21d554eb_4_k_cu_223c03cf_79484cuda3std3__45__cpo6cbeginE)
_ZN39_INTERNAL_21d554eb_4_k_cu_223c03cf_79484cuda3std3__45__cpo6cbeginE:
	.zero		1
	.type		_ZN39_INTERNAL_21d554eb_4_k_cu_223c03cf_79484cuda3std3__48in_placeE,@object
	.size		_ZN39_INTERNAL_21d554eb_4_k_cu_223c03cf_79484cuda3std3__48in_placeE,(_ZN39_INTERNAL_21d554eb_4_k_cu_223c03cf_79484cuda3std6ranges3__45__cpo9iter_moveE - _ZN39_INTERNAL_21d554eb_4_k_cu_223c03cf_79484cuda3std3__48in_placeE)
_ZN39_INTERNAL_21d554eb_4_k_cu_223c03cf_79484cuda3std3__48in_placeE:
	.zero		1
	.type		_ZN39_INTERNAL_21d554eb_4_k_cu_223c03cf_79484cuda3std6ranges3__45__cpo9iter_moveE,@object
	.size		_ZN39_INTERNAL_21d554eb_4_k_cu_223c03cf_79484cuda3std6ranges3__45__cpo9iter_moveE,(_ZN39_INTERNAL_21d554eb_4_k_cu_223c03cf_79484cuda3std3__45__cpo5beginE - _ZN39_INTERNAL_21d554eb_4_k_cu_223c03cf_79484cuda3std6ranges3__45__cpo9iter_moveE)
_ZN39_INTERNAL_21d554eb_4_k_cu_223c03cf_79484cuda3std6ranges3__45__cpo9iter_moveE:
	.zero		1
	.type		_ZN39_INTERNAL_21d554eb_4_k_cu_223c03cf_79484cuda3std3__45__cpo5beginE,@object
	.size		_ZN39_INTERNAL_21d554eb_4_k_cu_223c03cf_79484cuda3std3__45__cpo5beginE,(_ZN39_INTERNAL_21d554eb_4_k_cu_223c03cf_79484cuda3std3__441_GLOBAL__N__21d554eb_4_k_cu_223c03cf_79486ignoreE - _ZN39_INTERNAL_21d554eb_4_k_cu_223c03cf_79484cuda3std3__45__cpo5beginE)
_ZN39_INTERNAL_21d554eb_4_k_cu_223c03cf_79484cuda3std3__45__cpo5beginE:
	.zero		1
	.type		_ZN39_INTERNAL_21d554eb_4_k_cu_223c03cf_79484cuda3std3__441_GLOBAL__N__21d554eb_4_k_cu_223c03cf_79486ignoreE,@object
	.size		_ZN39_INTERNAL_21d554eb_4_k_cu_223c03cf_79484cuda3std3__441_GLOBAL__N__21d554eb_4_k_cu_223c03cf_79486ignoreE,(_ZN39_INTERNAL_21d554eb_4_k_cu_223c03cf_79484cute7productE - _ZN39_INTERNAL_21d554eb_4_k_cu_223c03cf_79484cuda3std3__441_GLOBAL__N__21d554eb_4_k_cu_223c03cf_79486ignoreE)
_ZN39_INTERNAL_21d554eb_4_k_cu_223c03cf_79484cuda3std3__441_GLOBAL__N__21d554eb_4_k_cu_223c03cf_79486ignoreE:
	.zero		1
	.type		_ZN39_INTERNAL_21d554eb_4_k_cu_223c03cf_79484cute7productE,@object
	.size		_ZN39_INTERNAL_21d554eb_4_k_cu_223c03cf_79484cute7productE,(_ZN39_INTERNAL_21d554eb_4_k_cu_223c03cf_79484cuda3std3__45__cpo3endE - _ZN39_INTERNAL_21d554eb_4_k_cu_223c03cf_79484cute7productE)
_ZN39_INTERNAL_21d554eb_4_k_cu_223c03cf_79484cute7productE:
	.zero		1
	.type		_ZN39_INTERNAL_21d554eb_4_k_cu_223c03cf_79484cuda3std3__45__cpo3endE,@object
	.size		_ZN39_INTERNAL_21d554eb_4_k_cu_223c03cf_79484cuda3std3__45__cpo3endE,(_ZN39_INTERNAL_21d554eb_4_k_cu_223c03cf_79484cuda3std3__419piecewise_constructE - _ZN39_INTERNAL_21d554eb_4_k_cu_223c03cf_79484cuda3std3__45__cpo3endE)
_ZN39_INTERNAL_21d554eb_4_k_cu_223c03cf_79484cuda3std3__45__cpo3endE:
	.zero		1
	.type		_ZN39_INTERNAL_21d554eb_4_k_cu_223c03cf_79484cuda3std3__419piecewise_constructE,@object
	.size		_ZN39_INTERNAL_21d554eb_4_k_cu_223c03cf_79484cuda3std3__419piecewise_constructE,(_ZN39_INTERNAL_21d554eb_4_k_cu_223c03cf_79484cuda3std3__45__cpo4cendE - _ZN39_INTERNAL_21d554eb_4_k_cu_223c03cf_79484cuda3std3__419piecewise_constructE)
_ZN39_INTERNAL_21d554eb_4_k_cu_223c03cf_79484cuda3std3__419piecewise_constructE:
	.zero		1
	.type		_ZN39_INTERNAL_21d554eb_4_k_cu_223c03cf_79484cuda3std3__45__cpo4cendE,@object
	.size		_ZN39_INTERNAL_21d554eb_4_k_cu_223c03cf_79484cuda3std3__45__cpo4cendE,(_ZN39_INTERNAL_21d554eb_4_k_cu_223c03cf_79484cuda3std6ranges3__45__cpo4swapE - _ZN39_INTERNAL_21d554eb_4_k_cu_223c03cf_79484cuda3std3__45__cpo4cendE)
_ZN39_INTERNAL_21d554eb_4_k_cu_223c03cf_79484cuda3std3__45__cpo4cendE:
	.zero		1
	.type		_ZN39_INTERNAL_21d554eb_4_k_cu_223c03cf_79484cuda3std6ranges3__45__cpo4swapE,@object
	.size		_ZN39_INTERNAL_21d554eb_4_k_cu_223c03cf_79484cuda3std6ranges3__45__cpo4swapE,(.L_8 - _ZN39_INTERNAL_21d554eb_4_k_cu_223c03cf_79484cuda3std6ranges3__45__cpo4swapE)
_ZN39_INTERNAL_21d554eb_4_k_cu_223c03cf_79484cuda3std6ranges3__45__cpo4swapE:
	.zero		1
.L_8:


//--------------------- .nv.constant0._ZN7cutlass13device_kernelINS_4gemm6kernel13GemmUniversalIN4cute5tupleIJiiiiEEENS1_10collective13CollectiveMmaINS1_34MainloopSm90TmaGmmaWarpSpecializedILi16ENS5_IJNS4_1CILi1EEESB_SB_EEENS1_32KernelTmaWarpSpecializedPingpongEEENS5_IJNSA_ILi64EEENSA_ILi48EEESF_EEENS_6half_tENS5_IJlSB_lEEESI_SJ_NS4_8TiledMMAINS4_8MMA_AtomIJNS4_4SM904GMMA25MMA_64x16x16_F32F16F16_SSILNSN_5MajorE0ELSP_0ELNSN_7ScaleInE1ELSQ_1EEEEEENS4_6LayoutISC_NS5_IJNSA_ILi0EEESU_SU_EEEEENS5_IJNS4_10UnderscoreESX_SX_EEEEENS4_13SM90_TMA_LOADENS4_14ComposedLayoutINS4_7SwizzleILi3ELi4ELi3EEENS4_18smem_ptr_flag_bitsILi16EEENST_INS5_IJNSA_ILi8EEESF_EEENS5_IJSF_SB_EEEEEEEvNS4_8identityES10_S1A_vS1B_EENS_8epilogue10collective6detail29Sm90TmaWarpSpecializedAdapterINS1E_15DefaultEpilogueISI_SJ_SJ_NS1D_6thread17LinearCombinationISI_Li1EffLNS1I_9ScaleType4KindE0ELNS_15FloatRoundStyleE2ESI_EENS1_15EpilogueDefaultEEEEEvvEEEEvNT_6ParamsE --------------------------
	.section	.nv.constant0._ZN7cutlass13device_kernelINS_4gemm6kernel13GemmUniversalIN4cute5tupleIJiiiiEEENS1_10collective13CollectiveMmaINS1_34MainloopSm90TmaGmmaWarpSpecializedILi16ENS5_IJNS4_1CILi1EEESB_SB_EEENS1_32KernelTmaWarpSpecializedPingpongEEENS5_IJNSA_ILi64EEENSA_ILi48EEESF_EEENS_6half_tENS5_IJlSB_lEEESI_SJ_NS4_8TiledMMAINS4_8MMA_AtomIJNS4_4SM904GMMA25MMA_64x16x16_F32F16F16_SSILNSN_5MajorE0ELSP_0ELNSN_7ScaleInE1ELSQ_1EEEEEENS4_6LayoutISC_NS5_IJNSA_ILi0EEESU_SU_EEEEENS5_IJNS4_10UnderscoreESX_SX_EEEEENS4_13SM90_TMA_LOADENS4_14ComposedLayoutINS4_7SwizzleILi3ELi4ELi3EEENS4_18smem_ptr_flag_bitsILi16EEENST_INS5_IJNSA_ILi8EEESF_EEENS5_IJSF_SB_EEEEEEEvNS4_8identityES10_S1A_vS1B_EENS_8epilogue10collective6detail29Sm90TmaWarpSpecializedAdapterINS1E_15DefaultEpilogueISI_SJ_SJ_NS1D_6thread17LinearCombinationISI_Li1EffLNS1I_9ScaleType4KindE0ELNS_15FloatRoundStyleE2ESI_EENS1_15EpilogueDefaultEEEEEvvEEEEvNT_6ParamsE,"a",@progbits
	.sectionflags	@""
	.align	4
.nv.constant0._ZN7cutlass13device_kernelINS_4gemm6kernel13GemmUniversalIN4cute5tupleIJiiiiEEENS1_10collective13CollectiveMmaINS1_34MainloopSm90TmaGmmaWarpSpecializedILi16ENS5_IJNS4_1CILi1EEESB_SB_EEENS1_32KernelTmaWarpSpecializedPingpongEEENS5_IJNSA_ILi64EEENSA_ILi48EEESF_EEENS_6half_tENS5_IJlSB_lEEESI_SJ_NS4_8TiledMMAINS4_8MMA_AtomIJNS4_4SM904GMMA25MMA_64x16x16_F32F16F16_SSILNSN_5MajorE0ELSP_0ELNSN_7ScaleInE1ELSQ_1EEEEEENS4_6LayoutISC_NS5_IJNSA_ILi0EEESU_SU_EEEEENS5_IJNS4_10UnderscoreESX_SX_EEEEENS4_13SM90_TMA_LOADENS4_14ComposedLayoutINS4_7SwizzleILi3ELi4ELi3EEENS4_18smem_ptr_flag_bitsILi16EEENST_INS5_IJNSA_ILi8EEESF_EEENS5_IJSF_SB_EEEEEEEvNS4_8identityES10_S1A_vS1B_EENS_8epilogue10collective6detail29Sm90TmaWarpSpecializedAdapterINS1E_15DefaultEpilogueISI_SJ_SJ_NS1D_6thread17LinearCombinationISI_Li1EffLNS1I_9ScaleType4KindE0ELNS_15FloatRoundStyleE2ESI_EENS1_15EpilogueDefaultEEEEEvvEEEEvNT_6ParamsE:
	.zero		1664


//--------------------- SYMBOLS --------------------------

	.type		.nv.reservedSmem.offset0,@object
	.size		.nv.reservedSmem.offset0,0x4
	.type		__assertfail,@function
